//
// Generated by NVIDIA NVVM Compiler
//
// Compiler Build ID: CL-36424714
// Cuda compilation tools, release 13.0, V13.0.88
// Based on NVVM 20.0.0
//

.version 9.0
.target sm_100
.address_size 64

	// .globl	_Z7intssssiPiS_PdS0_S0_S_S_S0_S_S0_ii
.func  (.param .b64 func_retval0) __internal_accurate_pow
(
	.param .b64 __internal_accurate_pow_param_0
)
;

.visible .entry _Z7intssssiPiS_PdS0_S0_S_S_S0_S_S0_ii(
	.param .u32 _Z7intssssiPiS_PdS0_S0_S_S_S0_S_S0_ii_param_0,
	.param .u64 .ptr .align 1 _Z7intssssiPiS_PdS0_S0_S_S_S0_S_S0_ii_param_1,
	.param .u64 .ptr .align 1 _Z7intssssiPiS_PdS0_S0_S_S_S0_S_S0_ii_param_2,
	.param .u64 .ptr .align 1 _Z7intssssiPiS_PdS0_S0_S_S_S0_S_S0_ii_param_3,
	.param .u64 .ptr .align 1 _Z7intssssiPiS_PdS0_S0_S_S_S0_S_S0_ii_param_4,
	.param .u64 .ptr .align 1 _Z7intssssiPiS_PdS0_S0_S_S_S0_S_S0_ii_param_5,
	.param .u64 .ptr .align 1 _Z7intssssiPiS_PdS0_S0_S_S_S0_S_S0_ii_param_6,
	.param .u64 .ptr .align 1 _Z7intssssiPiS_PdS0_S0_S_S_S0_S_S0_ii_param_7,
	.param .u64 .ptr .align 1 _Z7intssssiPiS_PdS0_S0_S_S_S0_S_S0_ii_param_8,
	.param .u64 .ptr .align 1 _Z7intssssiPiS_PdS0_S0_S_S_S0_S_S0_ii_param_9,
	.param .u64 .ptr .align 1 _Z7intssssiPiS_PdS0_S0_S_S_S0_S_S0_ii_param_10,
	.param .u32 _Z7intssssiPiS_PdS0_S0_S_S_S0_S_S0_ii_param_11,
	.param .u32 _Z7intssssiPiS_PdS0_S0_S_S_S0_S_S0_ii_param_12
)
{
	.reg .pred 	%p<46>;
	.reg .b32 	%r<97>;
	.reg .b32 	%f<9>;
	.reg .b64 	%rd<70>;
	.reg .b64 	%fd<1564>;

	ld.param.u32 	%r16, [_Z7intssssiPiS_PdS0_S0_S_S_S0_S_S0_ii_param_11];
	mov.u32 	%r17, %tid.x;
	mov.u32 	%r18, %tid.y;
	mov.u32 	%r19, %ntid.x;
	mov.u32 	%r20, %ctaid.x;
	mov.u32 	%r21, %ntid.y;
	mad.lo.s32 	%r22, %r21, %r20, %r18;
	mad.lo.s32 	%r1, %r22, %r19, %r17;
	setp.ge.s32 	%p1, %r1, %r16;
	@%p1 bra 	$L__BB0_56;
	ld.param.u32 	%r96, [_Z7intssssiPiS_PdS0_S0_S_S_S0_S_S0_ii_param_12];
	ld.param.u64 	%rd68, [_Z7intssssiPiS_PdS0_S0_S_S_S0_S_S0_ii_param_9];
	ld.param.u64 	%rd67, [_Z7intssssiPiS_PdS0_S0_S_S_S0_S_S0_ii_param_8];
	ld.param.u64 	%rd66, [_Z7intssssiPiS_PdS0_S0_S_S_S0_S_S0_ii_param_6];
	ld.param.u64 	%rd65, [_Z7intssssiPiS_PdS0_S0_S_S_S0_S_S0_ii_param_5];
	ld.param.u64 	%rd64, [_Z7intssssiPiS_PdS0_S0_S_S_S0_S_S0_ii_param_4];
	ld.param.u64 	%rd63, [_Z7intssssiPiS_PdS0_S0_S_S_S0_S_S0_ii_param_3];
	ld.param.u64 	%rd62, [_Z7intssssiPiS_PdS0_S0_S_S_S0_S_S0_ii_param_2];
	ld.param.u64 	%rd61, [_Z7intssssiPiS_PdS0_S0_S_S_S0_S_S0_ii_param_1];
	cvta.to.global.u64 	%rd10, %rd61;
	cvta.to.global.u64 	%rd11, %rd62;
	cvta.to.global.u64 	%rd12, %rd68;
	cvta.to.global.u64 	%rd13, %rd66;
	cvta.to.global.u64 	%rd14, %rd63;
	cvta.to.global.u64 	%rd15, %rd65;
	cvta.to.global.u64 	%rd16, %rd64;
	cvta.to.global.u64 	%rd17, %rd67;
	add.s32 	%r23, %r96, %r1;
	mul.lo.s32 	%r24, %r23, 5;
	mul.wide.s32 	%rd18, %r24, 4;
	add.s64 	%rd19, %rd10, %rd18;
	ld.global.u32 	%r25, [%rd19];
	shl.b32 	%r26, %r25, 2;
	mul.wide.s32 	%rd20, %r26, 4;
	add.s64 	%rd21, %rd11, %rd20;
	ld.global.u32 	%r27, [%rd21];
	ld.global.u32 	%r28, [%rd21+4];
	ld.global.u32 	%r29, [%rd21+8];
	ld.global.u32 	%r30, [%rd21+12];
	ld.global.u32 	%r31, [%rd19+4];
	ld.global.u32 	%r32, [%rd19+8];
	ld.global.u32 	%r33, [%rd19+12];
	ld.global.u32 	%r34, [%rd19+16];
	mul.wide.s32 	%rd22, %r27, 4;
	add.s64 	%rd23, %rd12, %rd22;
	ld.global.u32 	%r2, [%rd23+-4];
	mul.wide.s32 	%rd24, %r28, 4;
	add.s64 	%rd25, %rd12, %rd24;
	ld.global.u32 	%r3, [%rd25+-4];
	mul.wide.s32 	%rd26, %r29, 4;
	add.s64 	%rd27, %rd12, %rd26;
	ld.global.u32 	%r4, [%rd27+-4];
	mul.wide.s32 	%rd28, %r30, 4;
	add.s64 	%rd29, %rd12, %rd28;
	ld.global.u32 	%r5, [%rd29+-4];
	add.s64 	%rd30, %rd13, %rd22;
	ld.global.u32 	%r35, [%rd30+-4];
	add.s32 	%r36, %r31, %r35;
	add.s32 	%r37, %r36, -1;
	add.s64 	%rd31, %rd13, %rd24;
	ld.global.u32 	%r38, [%rd31+-4];
	add.s32 	%r39, %r32, %r38;
	add.s32 	%r40, %r39, -1;
	add.s64 	%rd32, %rd13, %rd26;
	ld.global.u32 	%r41, [%rd32+-4];
	add.s32 	%r42, %r33, %r41;
	add.s32 	%r43, %r42, -1;
	add.s64 	%rd33, %rd13, %rd28;
	ld.global.u32 	%r44, [%rd33+-4];
	add.s32 	%r45, %r34, %r44;
	add.s32 	%r46, %r45, -1;
	mul.wide.s32 	%rd34, %r37, 8;
	add.s64 	%rd35, %rd14, %rd34;
	ld.global.f64 	%fd1, [%rd35];
	mul.wide.s32 	%rd36, %r40, 8;
	add.s64 	%rd37, %rd14, %rd36;
	ld.global.f64 	%fd2, [%rd37];
	mul.wide.s32 	%rd38, %r43, 8;
	add.s64 	%rd39, %rd14, %rd38;
	ld.global.f64 	%fd3, [%rd39];
	mul.wide.s32 	%rd40, %r46, 8;
	add.s64 	%rd41, %rd14, %rd40;
	ld.global.f64 	%fd4, [%rd41];
	add.s64 	%rd42, %rd15, %rd34;
	ld.global.f64 	%fd5, [%rd42];
	add.s64 	%rd43, %rd15, %rd36;
	ld.global.f64 	%fd6, [%rd43];
	add.s64 	%rd44, %rd15, %rd38;
	ld.global.f64 	%fd7, [%rd44];
	add.s64 	%rd45, %rd15, %rd40;
	ld.global.f64 	%fd8, [%rd45];
	add.s64 	%rd46, %rd16, %rd34;
	ld.global.f64 	%fd9, [%rd46];
	add.s64 	%rd47, %rd16, %rd36;
	ld.global.f64 	%fd10, [%rd47];
	add.s64 	%rd48, %rd16, %rd38;
	ld.global.f64 	%fd11, [%rd48];
	add.s64 	%rd49, %rd16, %rd40;
	ld.global.f64 	%fd12, [%rd49];
	mul.lo.s32 	%r47, %r27, 3;
	mul.wide.s32 	%rd50, %r47, 8;
	add.s64 	%rd51, %rd17, %rd50;
	ld.global.f64 	%fd13, [%rd51+-24];
	ld.global.f64 	%fd14, [%rd51+-16];
	ld.global.f64 	%fd15, [%rd51+-8];
	mul.lo.s32 	%r48, %r28, 3;
	mul.wide.s32 	%rd52, %r48, 8;
	add.s64 	%rd53, %rd17, %rd52;
	ld.global.f64 	%fd16, [%rd53+-24];
	ld.global.f64 	%fd17, [%rd53+-16];
	ld.global.f64 	%fd18, [%rd53+-8];
	mul.lo.s32 	%r49, %r29, 3;
	mul.wide.s32 	%rd54, %r49, 8;
	add.s64 	%rd55, %rd17, %rd54;
	ld.global.f64 	%fd19, [%rd55+-24];
	ld.global.f64 	%fd20, [%rd55+-16];
	ld.global.f64 	%fd21, [%rd55+-8];
	mul.lo.s32 	%r50, %r30, 3;
	mul.wide.s32 	%rd56, %r50, 8;
	add.s64 	%rd57, %rd17, %rd56;
	ld.global.f64 	%fd22, [%rd57+-24];
	ld.global.f64 	%fd23, [%rd57+-16];
	ld.global.f64 	%fd24, [%rd57+-8];
	add.f64 	%fd75, %fd1, %fd2;
	add.f64 	%fd76, %fd3, %fd4;
	mul.f64 	%fd77, %fd75, %fd76;
	add.f64 	%fd78, %fd75, %fd76;
	div.rn.f64 	%fd25, %fd77, %fd78;
	sub.f64 	%fd26, %fd13, %fd16;
	sub.f64 	%fd27, %fd14, %fd17;
	mul.f64 	%fd79, %fd27, %fd27;
	fma.rn.f64 	%fd80, %fd26, %fd26, %fd79;
	sub.f64 	%fd28, %fd15, %fd18;
	fma.rn.f64 	%fd81, %fd28, %fd28, %fd80;
	sub.f64 	%fd29, %fd19, %fd22;
	sub.f64 	%fd30, %fd20, %fd23;
	sub.f64 	%fd31, %fd21, %fd24;
	neg.f64 	%fd82, %fd2;
	mul.f64 	%fd83, %fd1, %fd82;
	div.rn.f64 	%fd84, %fd83, %fd75;
	mul.f64 	%fd32, %fd84, %fd81;
	fma.rn.f64 	%fd85, %fd32, 0d3FF71547652B82FE, 0d4338000000000000;
	{
	.reg .b32 %temp; 
	mov.b64 	{%r6, %temp}, %fd85;
	}
	mov.f64 	%fd86, 0dC338000000000000;
	add.rn.f64 	%fd87, %fd85, %fd86;
	fma.rn.f64 	%fd88, %fd87, 0dBFE62E42FEFA39EF, %fd32;
	fma.rn.f64 	%fd89, %fd87, 0dBC7ABC9E3B39803F, %fd88;
	fma.rn.f64 	%fd90, %fd89, 0d3E5ADE1569CE2BDF, 0d3E928AF3FCA213EA;
	fma.rn.f64 	%fd91, %fd90, %fd89, 0d3EC71DEE62401315;
	fma.rn.f64 	%fd92, %fd91, %fd89, 0d3EFA01997C89EB71;
	fma.rn.f64 	%fd93, %fd92, %fd89, 0d3F2A01A014761F65;
	fma.rn.f64 	%fd94, %fd93, %fd89, 0d3F56C16C1852B7AF;
	fma.rn.f64 	%fd95, %fd94, %fd89, 0d3F81111111122322;
	fma.rn.f64 	%fd96, %fd95, %fd89, 0d3FA55555555502A1;
	fma.rn.f64 	%fd97, %fd96, %fd89, 0d3FC5555555555511;
	fma.rn.f64 	%fd98, %fd97, %fd89, 0d3FE000000000000B;
	fma.rn.f64 	%fd99, %fd98, %fd89, 0d3FF0000000000000;
	fma.rn.f64 	%fd100, %fd99, %fd89, 0d3FF0000000000000;
	{
	.reg .b32 %temp; 
	mov.b64 	{%r7, %temp}, %fd100;
	}
	{
	.reg .b32 %temp; 
	mov.b64 	{%temp, %r8}, %fd100;
	}
	shl.b32 	%r51, %r6, 20;
	add.s32 	%r52, %r51, %r8;
	mov.b64 	%fd1558, {%r7, %r52};
	{
	.reg .b32 %temp; 
	mov.b64 	{%temp, %r53}, %fd32;
	}
	mov.b32 	%f3, %r53;
	abs.f32 	%f1, %f3;
	setp.lt.f32 	%p2, %f1, 0f4086232B;
	@%p2 bra 	$L__BB0_4;
	setp.lt.f64 	%p3, %fd32, 0d0000000000000000;
	add.f64 	%fd101, %fd32, 0d7FF0000000000000;
	selp.f64 	%fd1558, 0d0000000000000000, %fd101, %p3;
	setp.geu.f32 	%p4, %f1, 0f40874800;
	@%p4 bra 	$L__BB0_4;
	shr.u32 	%r54, %r6, 31;
	add.s32 	%r55, %r6, %r54;
	shr.s32 	%r56, %r55, 1;
	shl.b32 	%r57, %r56, 20;
	add.s32 	%r58, %r8, %r57;
	mov.b64 	%fd102, {%r7, %r58};
	sub.s32 	%r59, %r6, %r56;
	shl.b32 	%r60, %r59, 20;
	add.s32 	%r61, %r60, 1072693248;
	mov.b32 	%r62, 0;
	mov.b64 	%fd103, {%r62, %r61};
	mul.f64 	%fd1558, %fd103, %fd102;
$L__BB0_4:
	neg.f64 	%fd37, %fd4;
	mul.f64 	%fd104, %fd3, %fd37;
	add.f64 	%fd105, %fd3, %fd4;
	div.rn.f64 	%fd106, %fd104, %fd105;
	mul.f64 	%fd107, %fd30, %fd30;
	fma.rn.f64 	%fd108, %fd29, %fd29, %fd107;
	fma.rn.f64 	%fd109, %fd31, %fd31, %fd108;
	mul.f64 	%fd38, %fd106, %fd109;
	fma.rn.f64 	%fd110, %fd38, 0d3FF71547652B82FE, 0d4338000000000000;
	{
	.reg .b32 %temp; 
	mov.b64 	{%r9, %temp}, %fd110;
	}
	mov.f64 	%fd111, 0dC338000000000000;
	add.rn.f64 	%fd112, %fd110, %fd111;
	fma.rn.f64 	%fd113, %fd112, 0dBFE62E42FEFA39EF, %fd38;
	fma.rn.f64 	%fd114, %fd112, 0dBC7ABC9E3B39803F, %fd113;
	fma.rn.f64 	%fd115, %fd114, 0d3E5ADE1569CE2BDF, 0d3E928AF3FCA213EA;
	fma.rn.f64 	%fd116, %fd115, %fd114, 0d3EC71DEE62401315;
	fma.rn.f64 	%fd117, %fd116, %fd114, 0d3EFA01997C89EB71;
	fma.rn.f64 	%fd118, %fd117, %fd114, 0d3F2A01A014761F65;
	fma.rn.f64 	%fd119, %fd118, %fd114, 0d3F56C16C1852B7AF;
	fma.rn.f64 	%fd120, %fd119, %fd114, 0d3F81111111122322;
	fma.rn.f64 	%fd121, %fd120, %fd114, 0d3FA55555555502A1;
	fma.rn.f64 	%fd122, %fd121, %fd114, 0d3FC5555555555511;
	fma.rn.f64 	%fd123, %fd122, %fd114, 0d3FE000000000000B;
	fma.rn.f64 	%fd124, %fd123, %fd114, 0d3FF0000000000000;
	fma.rn.f64 	%fd125, %fd124, %fd114, 0d3FF0000000000000;
	{
	.reg .b32 %temp; 
	mov.b64 	{%r10, %temp}, %fd125;
	}
	{
	.reg .b32 %temp; 
	mov.b64 	{%temp, %r11}, %fd125;
	}
	shl.b32 	%r63, %r9, 20;
	add.s32 	%r64, %r63, %r11;
	mov.b64 	%fd1559, {%r10, %r64};
	{
	.reg .b32 %temp; 
	mov.b64 	{%temp, %r65}, %fd38;
	}
	mov.b32 	%f4, %r65;
	abs.f32 	%f2, %f4;
	setp.lt.f32 	%p5, %f2, 0f4086232B;
	@%p5 bra 	$L__BB0_7;
	setp.lt.f64 	%p6, %fd38, 0d0000000000000000;
	add.f64 	%fd126, %fd38, 0d7FF0000000000000;
	selp.f64 	%fd1559, 0d0000000000000000, %fd126, %p6;
	setp.geu.f32 	%p7, %f2, 0f40874800;
	@%p7 bra 	$L__BB0_7;
	shr.u32 	%r66, %r9, 31;
	add.s32 	%r67, %r9, %r66;
	shr.s32 	%r68, %r67, 1;
	shl.b32 	%r69, %r68, 20;
	add.s32 	%r70, %r11, %r69;
	mov.b64 	%fd127, {%r10, %r70};
	sub.s32 	%r71, %r9, %r68;
	shl.b32 	%r72, %r71, 20;
	add.s32 	%r73, %r72, 1072693248;
	mov.b32 	%r74, 0;
	mov.b64 	%fd128, {%r74, %r73};
	mul.f64 	%fd1559, %fd128, %fd127;
$L__BB0_7:
	add.f64 	%fd43, %fd1, %fd2;
	add.f64 	%fd44, %fd3, %fd4;
	add.f64 	%fd130, %fd43, %fd44;
	sqrt.rn.f64 	%fd131, %fd130;
	mul.f64 	%fd132, %fd43, %fd44;
	mul.f64 	%fd45, %fd132, %fd131;
	mul.f64 	%fd133, %fd2, %fd16;
	fma.rn.f64 	%fd134, %fd1, %fd13, %fd133;
	div.rn.f64 	%fd135, %fd134, %fd43;
	mul.f64 	%fd136, %fd2, %fd17;
	fma.rn.f64 	%fd137, %fd1, %fd14, %fd136;
	div.rn.f64 	%fd138, %fd137, %fd43;
	mul.f64 	%fd139, %fd2, %fd18;
	fma.rn.f64 	%fd140, %fd1, %fd15, %fd139;
	div.rn.f64 	%fd141, %fd140, %fd43;
	mul.f64 	%fd142, %fd4, %fd22;
	fma.rn.f64 	%fd143, %fd3, %fd19, %fd142;
	div.rn.f64 	%fd144, %fd143, %fd44;
	mul.f64 	%fd145, %fd4, %fd23;
	fma.rn.f64 	%fd146, %fd3, %fd20, %fd145;
	div.rn.f64 	%fd147, %fd146, %fd44;
	mul.f64 	%fd148, %fd4, %fd24;
	fma.rn.f64 	%fd149, %fd3, %fd21, %fd148;
	div.rn.f64 	%fd150, %fd149, %fd44;
	sub.f64 	%fd46, %fd135, %fd144;
	sub.f64 	%fd47, %fd138, %fd147;
	mul.f64 	%fd151, %fd47, %fd47;
	fma.rn.f64 	%fd152, %fd46, %fd46, %fd151;
	sub.f64 	%fd48, %fd141, %fd150;
	fma.rn.f64 	%fd153, %fd48, %fd48, %fd152;
	mul.f64 	%fd154, %fd25, %fd153;
	setp.eq.f64 	%p8, %fd154, 0d0000000000000000;
	mov.f64 	%fd50, 0d3FF20DD750429B6D;
	@%p8 bra 	$L__BB0_9;
	sqrt.rn.f64 	%fd159, %fd154;
	abs.f64 	%fd160, %fd159;
	fma.rn.f64 	%fd161, %fd160, 0dBCF0679AFBA6F279, 0d3D47088FDB46FA5F;
	fma.rn.f64 	%fd162, %fd161, %fd160, 0dBD8DF9F9B976A9B2;
	fma.rn.f64 	%fd163, %fd162, %fd160, 0d3DC7F1F5590CC332;
	fma.rn.f64 	%fd164, %fd163, %fd160, 0dBDFA28A3CD2D56C4;
	fma.rn.f64 	%fd165, %fd164, %fd160, 0d3E2485EE67835925;
	fma.rn.f64 	%fd166, %fd165, %fd160, 0dBE476DB45919F583;
	fma.rn.f64 	%fd167, %fd166, %fd160, 0d3E62D698D98C8D71;
	fma.rn.f64 	%fd168, %fd167, %fd160, 0dBE720A2C7155D5C6;
	fma.rn.f64 	%fd169, %fd168, %fd160, 0dBE41D29B37CA1397;
	fma.rn.f64 	%fd170, %fd169, %fd160, 0d3EA2EF6CC0F67A49;
	fma.rn.f64 	%fd171, %fd170, %fd160, 0dBEC102B892333B6F;
	fma.rn.f64 	%fd172, %fd171, %fd160, 0d3ECA30375BA9A84E;
	fma.rn.f64 	%fd173, %fd172, %fd160, 0d3ECAAD18DEDEA43E;
	fma.rn.f64 	%fd174, %fd173, %fd160, 0dBEFF05355BC5B225;
	fma.rn.f64 	%fd175, %fd174, %fd160, 0d3F10E37A3108BC8B;
	fma.rn.f64 	%fd176, %fd175, %fd160, 0d3EFB292D828E5CB2;
	fma.rn.f64 	%fd177, %fd176, %fd160, 0dBF4356626EBF9BFA;
	fma.rn.f64 	%fd178, %fd177, %fd160, 0d3F5BCA68F73D6AFC;
	fma.rn.f64 	%fd179, %fd178, %fd160, 0dBF2B6B69EBBC280B;
	fma.rn.f64 	%fd180, %fd179, %fd160, 0dBF9396685912A453;
	fma.rn.f64 	%fd181, %fd180, %fd160, 0d3FBA4F4E2A1ABEF8;
	fma.rn.f64 	%fd182, %fd181, %fd160, 0d3FE45F306DC9C8BB;
	fma.rn.f64 	%fd183, %fd182, %fd160, 0d3FC06EBA8214DB69;
	fma.rn.f64 	%fd184, %fd183, %fd160, %fd160;
	sub.f64 	%fd185, %fd160, %fd184;
	fma.rn.f64 	%fd186, %fd183, %fd160, %fd185;
	neg.f64 	%fd187, %fd184;
	neg.f64 	%fd188, %fd186;
	cvt.rn.f32.f64 	%f5, %fd184;
	mul.f32 	%f6, %f5, 0fBFB8AA3B;
	cvt.rni.f32.f32 	%f7, %f6;
	cvt.f64.f32 	%fd189, %f7;
	fma.rn.f64 	%fd190, %fd189, 0dBFE62E42FEFA39EF, %fd187;
	fma.rn.f64 	%fd191, %fd190, 0d3E5AE904A4741B81, 0d3E928A27F89B6999;
	fma.rn.f64 	%fd192, %fd191, %fd190, 0d3EC71DE715FF7E07;
	fma.rn.f64 	%fd193, %fd192, %fd190, 0d3EFA019A6B0AC45A;
	fma.rn.f64 	%fd194, %fd193, %fd190, 0d3F2A01A017EED94F;
	fma.rn.f64 	%fd195, %fd194, %fd190, 0d3F56C16C17F2A71B;
	fma.rn.f64 	%fd196, %fd195, %fd190, 0d3F811111111173C4;
	fma.rn.f64 	%fd197, %fd196, %fd190, 0d3FA555555555211A;
	fma.rn.f64 	%fd198, %fd197, %fd190, 0d3FC5555555555540;
	fma.rn.f64 	%fd199, %fd198, %fd190, 0d3FE0000000000005;
	mul.f64 	%fd200, %fd190, %fd199;
	fma.rn.f64 	%fd201, %fd200, %fd190, %fd188;
	add.f64 	%fd202, %fd190, %fd201;
	ex2.approx.ftz.f32 	%f8, %f7;
	cvt.f64.f32 	%fd203, %f8;
	mov.f64 	%fd204, 0d3FF0000000000000;
	sub.f64 	%fd205, %fd204, %fd203;
	neg.f64 	%fd206, %fd202;
	fma.rn.f64 	%fd207, %fd206, %fd203, %fd205;
	setp.ge.f64 	%p9, %fd160, 0d4017AFB48DC96626;
	selp.f64 	%fd208, 0d3FF0000000000000, %fd207, %p9;
	copysign.f64 	%fd209, %fd159, %fd208;
	div.rn.f64 	%fd50, %fd209, %fd159;
$L__BB0_9:
	shl.b32 	%r76, %r2, 6;
	shl.b32 	%r77, %r3, 4;
	add.s32 	%r78, %r77, %r76;
	shl.b32 	%r79, %r4, 2;
	add.s32 	%r80, %r78, %r79;
	add.s32 	%r75, %r80, %r5;
	setp.gt.s32 	%p10, %r75, 63;
	@%p10 bra 	$L__BB0_29;
	setp.gt.s32 	%p22, %r75, 15;
	@%p22 bra 	$L__BB0_22;
	setp.gt.s32 	%p28, %r75, 3;
	@%p28 bra 	$L__BB0_15;
	setp.eq.s32 	%p31, %r75, 0;
	@%p31 bra 	$L__BB0_44;
	setp.eq.s32 	%p32, %r75, 1;
	@%p32 bra 	$L__BB0_14;
	bra.uni 	$L__BB0_55;
$L__BB0_14:
	add.f64 	%fd1531, %fd29, %fd46;
	mul.f64 	%fd1532, %fd3, %fd1531;
	mul.f64 	%fd1533, %fd25, %fd1532;
	fma.rn.f64 	%fd1534, %fd25, %fd1532, %fd1533;
	add.f64 	%fd1535, %fd30, %fd47;
	mul.f64 	%fd1536, %fd3, %fd1535;
	mul.f64 	%fd1537, %fd25, %fd1536;
	mul.f64 	%fd1538, %fd1534, %fd1537;
	add.f64 	%fd1539, %fd31, %fd48;
	mul.f64 	%fd1540, %fd3, %fd1539;
	mul.f64 	%fd1541, %fd25, %fd1540;
	mul.f64 	%fd1542, %fd1538, %fd1541;
	mul.f64 	%fd1543, %fd1542, %fd50;
	mul.f64 	%fd1544, %fd44, %fd44;
	mul.f64 	%fd1545, %fd44, %fd1544;
	div.rn.f64 	%fd1563, %fd1543, %fd1545;
	bra.uni 	$L__BB0_55;
$L__BB0_15:
	setp.eq.s32 	%p29, %r75, 4;
	@%p29 bra 	$L__BB0_45;
	setp.eq.s32 	%p30, %r75, 5;
	@%p30 bra 	$L__BB0_17;
	bra.uni 	$L__BB0_55;
$L__BB0_17:
	{
	.reg .b32 %temp; 
	mov.b64 	{%temp, %r12}, %fd44;
	}
	mov.f64 	%fd1432, 0d4018000000000000;
	{
	.reg .b32 %temp; 
	mov.b64 	{%temp, %r81}, %fd1432;
	}
	and.b32  	%r14, %r81, 2146435072;
	setp.eq.s32 	%p33, %r14, 1073741824;
	abs.f64 	%fd56, %fd44;
	{ // callseq 0, 0
	.param .b64 param0;
	st.param.f64 	[param0], %fd56;
	.param .b64 retval0;
	call.uni (retval0), 
	__internal_accurate_pow, 
	(
	param0
	);
	ld.param.f64 	%fd1433, [retval0];
	} // callseq 0
	setp.lt.s32 	%p34, %r12, 0;
	neg.f64 	%fd1435, %fd1433;
	selp.f64 	%fd1436, %fd1435, %fd1433, %p33;
	selp.f64 	%fd1562, %fd1436, %fd1433, %p34;
	setp.neu.f64 	%p35, %fd44, 0d0000000000000000;
	@%p35 bra 	$L__BB0_19;
	setp.eq.s32 	%p36, %r14, 1073741824;
	selp.b32 	%r82, %r12, 0, %p36;
	setp.lt.s32 	%p37, %r81, 0;
	or.b32  	%r83, %r82, 2146435072;
	selp.b32 	%r84, %r83, %r82, %p37;
	mov.b32 	%r85, 0;
	mov.b64 	%fd1562, {%r85, %r84};
$L__BB0_19:
	add.f64 	%fd1437, %fd44, 0d4018000000000000;
	{
	.reg .b32 %temp; 
	mov.b64 	{%temp, %r86}, %fd1437;
	}
	and.b32  	%r87, %r86, 2146435072;
	setp.ne.s32 	%p38, %r87, 2146435072;
	@%p38 bra 	$L__BB0_50;
	setp.num.f64 	%p39, %fd44, %fd44;
	@%p39 bra 	$L__BB0_48;
	mov.f64 	%fd1438, 0d4018000000000000;
	add.rn.f64 	%fd1562, %fd44, %fd1438;
	bra.uni 	$L__BB0_50;
$L__BB0_22:
	setp.gt.s32 	%p23, %r75, 19;
	@%p23 bra 	$L__BB0_26;
	setp.eq.s32 	%p26, %r75, 16;
	@%p26 bra 	$L__BB0_46;
	setp.eq.s32 	%p27, %r75, 17;
	@%p27 bra 	$L__BB0_25;
	bra.uni 	$L__BB0_55;
$L__BB0_25:
	mul.f64 	%fd1360, %fd43, 0d4010000000000000;
	mul.f64 	%fd1361, %fd43, %fd1360;
	mul.f64 	%fd1362, %fd43, %fd1361;
	mul.f64 	%fd1363, %fd43, %fd1362;
	mul.f64 	%fd1364, %fd43, %fd1363;
	mul.f64 	%fd1365, %fd44, %fd1364;
	mul.f64 	%fd1366, %fd44, %fd1365;
	mul.f64 	%fd1367, %fd44, %fd1366;
	mul.f64 	%fd1368, %fd44, %fd1367;
	mul.f64 	%fd1369, %fd3, %fd1368;
	mul.f64 	%fd1370, %fd1369, %fd46;
	mul.f64 	%fd1371, %fd1, %fd1370;
	rcp.rn.f64 	%fd1372, %fd1371;
	add.f64 	%fd1373, %fd26, %fd26;
	mul.f64 	%fd1374, %fd43, %fd1373;
	mul.f64 	%fd1375, %fd43, %fd1374;
	mul.f64 	%fd1376, %fd44, %fd1375;
	mul.f64 	%fd1377, %fd29, %fd46;
	fma.rn.f64 	%fd1378, %fd3, %fd25, %fd1377;
	mul.f64 	%fd1379, %fd43, %fd43;
	mul.f64 	%fd1380, %fd1379, %fd44;
	mul.f64 	%fd1381, %fd1380, %fd46;
	mul.f64 	%fd1382, %fd1, %fd1381;
	add.f64 	%fd1383, %fd29, %fd29;
	mul.f64 	%fd1384, %fd1383, %fd46;
	sub.f64 	%fd1385, %fd3, %fd1384;
	add.f64 	%fd1386, %fd3, %fd3;
	mul.f64 	%fd1387, %fd1386, %fd46;
	mul.f64 	%fd1388, %fd46, %fd1387;
	mul.f64 	%fd1389, %fd25, %fd1388;
	sub.f64 	%fd1390, %fd1385, %fd1389;
	mul.f64 	%fd1391, %fd1382, %fd1390;
	fma.rn.f64 	%fd1392, %fd1376, %fd1378, %fd1391;
	mul.f64 	%fd1393, %fd1372, %fd1392;
	mul.f64 	%fd1394, %fd1, 0dC000000000000000;
	mul.f64 	%fd1395, %fd1394, %fd27;
	mul.f64 	%fd1396, %fd25, %fd47;
	fma.rn.f64 	%fd1397, %fd3, %fd30, %fd1396;
	mul.f64 	%fd1398, %fd1386, %fd30;
	fma.rn.f64 	%fd1399, %fd1398, %fd47, 0dBFF0000000000000;
	add.f64 	%fd1400, %fd47, %fd47;
	mul.f64 	%fd1401, %fd47, %fd1400;
	fma.rn.f64 	%fd1402, %fd25, %fd1401, %fd1399;
	mul.f64 	%fd1403, %fd25, %fd1402;
	fma.rn.f64 	%fd1404, %fd1395, %fd1397, %fd1403;
	mul.f64 	%fd1405, %fd1393, %fd1404;
	mul.f64 	%fd1406, %fd1394, %fd28;
	mul.f64 	%fd1407, %fd25, %fd48;
	fma.rn.f64 	%fd1408, %fd3, %fd31, %fd1407;
	mul.f64 	%fd1409, %fd1386, %fd31;
	fma.rn.f64 	%fd1410, %fd1409, %fd48, 0dBFF0000000000000;
	add.f64 	%fd1411, %fd48, %fd48;
	mul.f64 	%fd1412, %fd48, %fd1411;
	fma.rn.f64 	%fd1413, %fd25, %fd1412, %fd1410;
	mul.f64 	%fd1414, %fd25, %fd1413;
	fma.rn.f64 	%fd1415, %fd1406, %fd1408, %fd1414;
	mul.f64 	%fd1416, %fd1405, %fd1415;
	mul.f64 	%fd1563, %fd1416, %fd50;
	bra.uni 	$L__BB0_55;
$L__BB0_26:
	setp.eq.s32 	%p24, %r75, 20;
	@%p24 bra 	$L__BB0_51;
	setp.eq.s32 	%p25, %r75, 21;
	@%p25 bra 	$L__BB0_28;
	bra.uni 	$L__BB0_55;
$L__BB0_28:
	mul.f64 	%fd1170, %fd43, 0d4010000000000000;
	mul.f64 	%fd1171, %fd43, %fd1170;
	mul.f64 	%fd1172, %fd43, %fd1171;
	mul.f64 	%fd1173, %fd43, %fd1172;
	mul.f64 	%fd1174, %fd43, %fd1173;
	mul.f64 	%fd1175, %fd44, %fd1174;
	mul.f64 	%fd1176, %fd44, %fd1175;
	mul.f64 	%fd1177, %fd44, %fd1176;
	mul.f64 	%fd1178, %fd44, %fd1177;
	mul.f64 	%fd1179, %fd44, %fd1178;
	mul.f64 	%fd1180, %fd44, %fd1179;
	mul.f64 	%fd1181, %fd3, %fd1180;
	mul.f64 	%fd1182, %fd4, %fd1181;
	rcp.rn.f64 	%fd1183, %fd1182;
	neg.f64 	%fd1184, %fd1183;
	mul.f64 	%fd1185, %fd1, %fd27;
	add.f64 	%fd1186, %fd3, %fd3;
	mul.f64 	%fd1187, %fd1186, %fd30;
	mul.f64 	%fd1188, %fd4, %fd30;
	mul.f64 	%fd1189, %fd25, %fd47;
	sub.f64 	%fd1190, %fd1188, %fd1189;
	mul.f64 	%fd1191, %fd1187, %fd1190;
	sub.f64 	%fd1192, %fd1191, %fd44;
	add.f64 	%fd1193, %fd47, %fd47;
	mul.f64 	%fd1194, %fd47, %fd1193;
	mul.f64 	%fd1195, %fd25, %fd1194;
	mov.f64 	%fd1196, 0d3FF0000000000000;
	sub.f64 	%fd1197, %fd1196, %fd1195;
	add.f64 	%fd1198, %fd4, %fd4;
	mul.f64 	%fd1199, %fd1198, %fd30;
	fma.rn.f64 	%fd1200, %fd1199, %fd47, %fd1197;
	fma.rn.f64 	%fd1201, %fd25, %fd1200, %fd1192;
	add.f64 	%fd1202, %fd30, %fd30;
	mul.f64 	%fd1203, %fd1202, %fd47;
	mul.f64 	%fd1204, %fd47, %fd1203;
	mul.f64 	%fd1205, %fd25, %fd1204;
	sub.f64 	%fd1206, %fd30, %fd1205;
	mul.f64 	%fd1207, %fd4, %fd1206;
	mul.f64 	%fd1208, %fd3, %fd30;
	fma.rn.f64 	%fd1209, %fd1199, %fd47, 0d3FF0000000000000;
	sub.f64 	%fd1210, %fd1209, %fd1195;
	mul.f64 	%fd1211, %fd1208, %fd1210;
	sub.f64 	%fd1212, %fd1207, %fd1211;
	add.f64 	%fd1213, %fd1195, 0dC008000000000000;
	fma.rn.f64 	%fd1214, %fd25, %fd1213, %fd44;
	fma.rn.f64 	%fd1215, %fd47, %fd1214, %fd1212;
	fma.rn.f64 	%fd1216, %fd25, %fd1215, %fd1201;
	mul.f64 	%fd1217, %fd1185, %fd1216;
	mul.f64 	%fd1218, %fd1184, %fd1217;
	mul.f64 	%fd1219, %fd1, %fd28;
	mul.f64 	%fd1220, %fd1186, %fd31;
	mul.f64 	%fd1221, %fd4, %fd31;
	mul.f64 	%fd1222, %fd25, %fd48;
	sub.f64 	%fd1223, %fd1221, %fd1222;
	mul.f64 	%fd1224, %fd1220, %fd1223;
	sub.f64 	%fd1225, %fd1224, %fd44;
	add.f64 	%fd1226, %fd48, %fd48;
	mul.f64 	%fd1227, %fd48, %fd1226;
	sub.f64 	%fd1228, %fd1196, %fd1227;
	mul.f64 	%fd1229, %fd1198, %fd31;
	fma.rn.f64 	%fd1230, %fd1229, %fd48, %fd1228;
	fma.rn.f64 	%fd1231, %fd25, %fd1230, %fd1225;
	add.f64 	%fd1232, %fd31, %fd31;
	mul.f64 	%fd1233, %fd1232, %fd48;
	mul.f64 	%fd1234, %fd48, %fd1233;
	mul.f64 	%fd1235, %fd25, %fd1234;
	sub.f64 	%fd1236, %fd31, %fd1235;
	mul.f64 	%fd1237, %fd4, %fd1236;
	mul.f64 	%fd1238, %fd3, %fd31;
	fma.rn.f64 	%fd1239, %fd1229, %fd48, 0d3FF0000000000000;
	mul.f64 	%fd1240, %fd25, %fd1227;
	sub.f64 	%fd1241, %fd1239, %fd1240;
	mul.f64 	%fd1242, %fd1238, %fd1241;
	sub.f64 	%fd1243, %fd1237, %fd1242;
	add.f64 	%fd1244, %fd25, %fd25;
	mul.f64 	%fd1245, %fd1244, %fd48;
	fma.rn.f64 	%fd1246, %fd48, %fd1245, 0dC008000000000000;
	fma.rn.f64 	%fd1247, %fd25, %fd1246, %fd44;
	fma.rn.f64 	%fd1248, %fd48, %fd1247, %fd1243;
	mul.f64 	%fd1249, %fd25, %fd1248;
	fma.rn.f64 	%fd1250, %fd1219, %fd1231, %fd1249;
	mul.f64 	%fd1251, %fd1250, %fd1218;
	mul.f64 	%fd1252, %fd43, %fd4;
	mul.f64 	%fd1253, %fd1252, %fd25;
	mul.f64 	%fd1254, %fd3, %fd29;
	mul.f64 	%fd1255, %fd43, %fd1254;
	mul.f64 	%fd1256, %fd3, %fd1255;
	add.f64 	%fd1257, %fd46, %fd46;
	mul.f64 	%fd1258, %fd46, %fd1257;
	add.f64 	%fd1259, %fd1258, 0dBFF0000000000000;
	mul.f64 	%fd1260, %fd43, %fd3;
	mul.f64 	%fd1261, %fd1260, %fd46;
	mul.f64 	%fd1262, %fd25, %fd1258;
	add.f64 	%fd1263, %fd1262, 0dC008000000000000;
	fma.rn.f64 	%fd1264, %fd25, %fd1263, %fd44;
	mul.f64 	%fd1265, %fd1261, %fd1264;
	fma.rn.f64 	%fd1266, %fd1256, %fd1259, %fd1265;
	mul.f64 	%fd1267, %fd4, %fd29;
	add.f64 	%fd1268, %fd29, %fd29;
	mul.f64 	%fd1269, %fd43, %fd1268;
	mul.f64 	%fd1270, %fd1269, %fd46;
	sub.f64 	%fd1271, %fd1260, %fd1270;
	mul.f64 	%fd1272, %fd43, %fd1186;
	mul.f64 	%fd1273, %fd1272, %fd46;
	mul.f64 	%fd1274, %fd46, %fd1273;
	sub.f64 	%fd1275, %fd1271, %fd1274;
	fma.rn.f64 	%fd1276, %fd1267, %fd1275, %fd1266;
	mul.f64 	%fd1277, %fd1, %fd26;
	mul.f64 	%fd1278, %fd1198, %fd29;
	mul.f64 	%fd1279, %fd29, %fd1278;
	mul.f64 	%fd1280, %fd43, %fd1279;
	mul.f64 	%fd1281, %fd43, %fd1280;
	mul.f64 	%fd1282, %fd4, %fd1281;
	mul.f64 	%fd1283, %fd43, %fd1269;
	mul.f64 	%fd1284, %fd4, %fd1283;
	mul.f64 	%fd1285, %fd46, %fd1284;
	mul.f64 	%fd1286, %fd25, %fd1285;
	sub.f64 	%fd1287, %fd1282, %fd1286;
	sub.f64 	%fd1288, %fd25, %fd44;
	mul.f64 	%fd1289, %fd25, %fd1262;
	sub.f64 	%fd1290, %fd1288, %fd1289;
	mul.f64 	%fd1291, %fd1252, %fd1290;
	fma.rn.f64 	%fd1292, %fd25, %fd1270, %fd1291;
	fma.rn.f64 	%fd1293, %fd1260, %fd1292, %fd1287;
	mul.f64 	%fd1294, %fd1277, %fd1293;
	fma.rn.f64 	%fd1295, %fd1253, %fd1276, %fd1294;
	mul.f64 	%fd1296, %fd1295, %fd1251;
	mul.f64 	%fd1563, %fd1296, %fd50;
	bra.uni 	$L__BB0_55;
$L__BB0_29:
	setp.gt.s32 	%p11, %r75, 79;
	@%p11 bra 	$L__BB0_37;
	setp.gt.s32 	%p17, %r75, 67;
	@%p17 bra 	$L__BB0_34;
	setp.eq.s32 	%p20, %r75, 64;
	@%p20 bra 	$L__BB0_47;
	setp.eq.s32 	%p21, %r75, 65;
	@%p21 bra 	$L__BB0_33;
	bra.uni 	$L__BB0_55;
$L__BB0_33:
	mul.f64 	%fd1097, %fd43, 0d4010000000000000;
	mul.f64 	%fd1098, %fd43, %fd1097;
	mul.f64 	%fd1099, %fd43, %fd1098;
	mul.f64 	%fd1100, %fd43, %fd1099;
	mul.f64 	%fd1101, %fd43, %fd1100;
	mul.f64 	%fd1102, %fd44, %fd1101;
	mul.f64 	%fd1103, %fd44, %fd1102;
	mul.f64 	%fd1104, %fd44, %fd1103;
	mul.f64 	%fd1105, %fd44, %fd1104;
	mul.f64 	%fd1106, %fd3, %fd1105;
	mul.f64 	%fd1107, %fd1106, %fd46;
	mul.f64 	%fd1108, %fd2, %fd1107;
	rcp.rn.f64 	%fd1109, %fd1108;
	neg.f64 	%fd1110, %fd1109;
	add.f64 	%fd1111, %fd2, %fd2;
	mul.f64 	%fd1112, %fd1111, %fd27;
	mul.f64 	%fd1113, %fd25, %fd47;
	fma.rn.f64 	%fd1114, %fd3, %fd30, %fd1113;
	add.f64 	%fd1115, %fd3, %fd3;
	mul.f64 	%fd1116, %fd1115, %fd30;
	fma.rn.f64 	%fd1117, %fd1116, %fd47, 0dBFF0000000000000;
	add.f64 	%fd1118, %fd47, %fd47;
	mul.f64 	%fd1119, %fd47, %fd1118;
	fma.rn.f64 	%fd1120, %fd25, %fd1119, %fd1117;
	mul.f64 	%fd1121, %fd25, %fd1120;
	fma.rn.f64 	%fd1122, %fd1112, %fd1114, %fd1121;
	mul.f64 	%fd1123, %fd1110, %fd1122;
	mul.f64 	%fd1124, %fd1111, %fd28;
	mul.f64 	%fd1125, %fd25, %fd48;
	fma.rn.f64 	%fd1126, %fd3, %fd31, %fd1125;
	mul.f64 	%fd1127, %fd1115, %fd31;
	fma.rn.f64 	%fd1128, %fd1127, %fd48, 0dBFF0000000000000;
	add.f64 	%fd1129, %fd48, %fd48;
	mul.f64 	%fd1130, %fd48, %fd1129;
	fma.rn.f64 	%fd1131, %fd25, %fd1130, %fd1128;
	mul.f64 	%fd1132, %fd25, %fd1131;
	fma.rn.f64 	%fd1133, %fd1124, %fd1126, %fd1132;
	mul.f64 	%fd1134, %fd1123, %fd1133;
	add.f64 	%fd1135, %fd26, %fd26;
	mul.f64 	%fd1136, %fd43, %fd1135;
	mul.f64 	%fd1137, %fd43, %fd1136;
	mul.f64 	%fd1138, %fd44, %fd1137;
	mul.f64 	%fd1139, %fd29, %fd46;
	fma.rn.f64 	%fd1140, %fd3, %fd25, %fd1139;
	mul.f64 	%fd1141, %fd43, %fd43;
	mul.f64 	%fd1142, %fd1141, %fd44;
	mul.f64 	%fd1143, %fd1142, %fd46;
	mul.f64 	%fd1144, %fd2, %fd1143;
	mul.f64 	%fd1145, %fd25, %fd1144;
	add.f64 	%fd1146, %fd29, %fd29;
	add.f64 	%fd1147, %fd46, %fd46;
	mul.f64 	%fd1148, %fd46, %fd1147;
	fma.rn.f64 	%fd1149, %fd25, %fd1148, 0dBFF0000000000000;
	mul.f64 	%fd1150, %fd3, %fd1149;
	fma.rn.f64 	%fd1151, %fd1146, %fd46, %fd1150;
	mul.f64 	%fd1152, %fd1145, %fd1151;
	fma.rn.f64 	%fd1153, %fd1138, %fd1140, %fd1152;
	mul.f64 	%fd1154, %fd1153, %fd1134;
	mul.f64 	%fd1563, %fd1154, %fd50;
	bra.uni 	$L__BB0_55;
$L__BB0_34:
	setp.eq.s32 	%p18, %r75, 68;
	@%p18 bra 	$L__BB0_52;
	setp.eq.s32 	%p19, %r75, 69;
	@%p19 bra 	$L__BB0_36;
	bra.uni 	$L__BB0_55;
$L__BB0_36:
	mul.f64 	%fd904, %fd43, 0d4010000000000000;
	mul.f64 	%fd905, %fd43, %fd904;
	mul.f64 	%fd906, %fd43, %fd905;
	mul.f64 	%fd907, %fd43, %fd906;
	mul.f64 	%fd908, %fd43, %fd907;
	mul.f64 	%fd909, %fd44, %fd908;
	mul.f64 	%fd910, %fd44, %fd909;
	mul.f64 	%fd911, %fd44, %fd910;
	mul.f64 	%fd912, %fd44, %fd911;
	mul.f64 	%fd913, %fd44, %fd912;
	mul.f64 	%fd914, %fd44, %fd913;
	mul.f64 	%fd915, %fd3, %fd914;
	mul.f64 	%fd916, %fd4, %fd915;
	rcp.rn.f64 	%fd917, %fd916;
	mul.f64 	%fd918, %fd2, %fd27;
	add.f64 	%fd919, %fd3, %fd3;
	mul.f64 	%fd920, %fd919, %fd30;
	mul.f64 	%fd921, %fd25, %fd47;
	mul.f64 	%fd922, %fd4, %fd30;
	sub.f64 	%fd923, %fd921, %fd922;
	fma.rn.f64 	%fd924, %fd920, %fd923, %fd44;
	add.f64 	%fd925, %fd47, %fd47;
	mul.f64 	%fd926, %fd47, %fd925;
	mul.f64 	%fd927, %fd25, %fd926;
	add.f64 	%fd928, %fd927, 0dBFF0000000000000;
	add.f64 	%fd929, %fd4, %fd4;
	mul.f64 	%fd930, %fd929, %fd30;
	mul.f64 	%fd931, %fd930, %fd47;
	sub.f64 	%fd932, %fd928, %fd931;
	fma.rn.f64 	%fd933, %fd25, %fd932, %fd924;
	add.f64 	%fd934, %fd30, %fd30;
	mul.f64 	%fd935, %fd934, %fd47;
	mul.f64 	%fd936, %fd47, %fd935;
	mul.f64 	%fd937, %fd25, %fd936;
	sub.f64 	%fd938, %fd30, %fd937;
	mul.f64 	%fd939, %fd4, %fd938;
	mul.f64 	%fd940, %fd3, %fd30;
	add.f64 	%fd941, %fd931, 0d3FF0000000000000;
	sub.f64 	%fd942, %fd941, %fd927;
	mul.f64 	%fd943, %fd940, %fd942;
	sub.f64 	%fd944, %fd939, %fd943;
	add.f64 	%fd945, %fd927, 0dC008000000000000;
	fma.rn.f64 	%fd946, %fd25, %fd945, %fd44;
	fma.rn.f64 	%fd947, %fd47, %fd946, %fd944;
	fma.rn.f64 	%fd948, %fd25, %fd947, %fd933;
	mul.f64 	%fd949, %fd918, %fd948;
	mul.f64 	%fd950, %fd917, %fd949;
	mul.f64 	%fd951, %fd2, %fd28;
	mul.f64 	%fd952, %fd919, %fd31;
	mul.f64 	%fd953, %fd25, %fd48;
	mul.f64 	%fd954, %fd4, %fd31;
	sub.f64 	%fd955, %fd953, %fd954;
	fma.rn.f64 	%fd956, %fd952, %fd955, %fd44;
	add.f64 	%fd957, %fd48, %fd48;
	mul.f64 	%fd958, %fd48, %fd957;
	add.f64 	%fd959, %fd958, 0dBFF0000000000000;
	mul.f64 	%fd960, %fd929, %fd31;
	mul.f64 	%fd961, %fd960, %fd48;
	sub.f64 	%fd962, %fd959, %fd961;
	fma.rn.f64 	%fd963, %fd25, %fd962, %fd956;
	add.f64 	%fd964, %fd31, %fd31;
	mul.f64 	%fd965, %fd964, %fd48;
	mul.f64 	%fd966, %fd48, %fd965;
	mul.f64 	%fd967, %fd25, %fd966;
	sub.f64 	%fd968, %fd31, %fd967;
	mul.f64 	%fd969, %fd4, %fd968;
	mul.f64 	%fd970, %fd3, %fd31;
	add.f64 	%fd971, %fd961, 0d3FF0000000000000;
	mul.f64 	%fd972, %fd25, %fd958;
	sub.f64 	%fd973, %fd971, %fd972;
	mul.f64 	%fd974, %fd970, %fd973;
	sub.f64 	%fd975, %fd969, %fd974;
	add.f64 	%fd976, %fd25, %fd25;
	mul.f64 	%fd977, %fd976, %fd48;
	fma.rn.f64 	%fd978, %fd48, %fd977, 0dC008000000000000;
	fma.rn.f64 	%fd979, %fd25, %fd978, %fd44;
	fma.rn.f64 	%fd980, %fd48, %fd979, %fd975;
	mul.f64 	%fd981, %fd25, %fd980;
	fma.rn.f64 	%fd982, %fd951, %fd963, %fd981;
	mul.f64 	%fd983, %fd982, %fd950;
	mul.f64 	%fd984, %fd43, %fd4;
	mul.f64 	%fd985, %fd984, %fd25;
	mul.f64 	%fd986, %fd3, %fd29;
	mul.f64 	%fd987, %fd43, %fd986;
	mul.f64 	%fd988, %fd3, %fd987;
	add.f64 	%fd989, %fd46, %fd46;
	mul.f64 	%fd990, %fd46, %fd989;
	mov.f64 	%fd991, 0d3FF0000000000000;
	sub.f64 	%fd992, %fd991, %fd990;
	mul.f64 	%fd993, %fd988, %fd992;
	mul.f64 	%fd994, %fd43, %fd3;
	mul.f64 	%fd995, %fd994, %fd46;
	mul.f64 	%fd996, %fd25, %fd990;
	add.f64 	%fd997, %fd996, 0dC008000000000000;
	fma.rn.f64 	%fd998, %fd25, %fd997, %fd44;
	mul.f64 	%fd999, %fd995, %fd998;
	sub.f64 	%fd1000, %fd993, %fd999;
	mul.f64 	%fd1001, %fd4, %fd29;
	add.f64 	%fd1002, %fd29, %fd29;
	mul.f64 	%fd1003, %fd43, %fd1002;
	mul.f64 	%fd1004, %fd1003, %fd46;
	add.f64 	%fd1005, %fd996, 0dBFF0000000000000;
	fma.rn.f64 	%fd1006, %fd994, %fd1005, %fd1004;
	fma.rn.f64 	%fd1007, %fd1001, %fd1006, %fd1000;
	mul.f64 	%fd1008, %fd2, %fd26;
	mul.f64 	%fd1009, %fd929, %fd29;
	mul.f64 	%fd1010, %fd29, %fd1009;
	mul.f64 	%fd1011, %fd43, %fd1010;
	mul.f64 	%fd1012, %fd43, %fd1011;
	mul.f64 	%fd1013, %fd4, %fd1012;
	mul.f64 	%fd1014, %fd43, %fd1003;
	mul.f64 	%fd1015, %fd4, %fd1014;
	mul.f64 	%fd1016, %fd46, %fd1015;
	mul.f64 	%fd1017, %fd25, %fd1016;
	sub.f64 	%fd1018, %fd1013, %fd1017;
	sub.f64 	%fd1019, %fd25, %fd44;
	mul.f64 	%fd1020, %fd25, %fd996;
	sub.f64 	%fd1021, %fd1019, %fd1020;
	mul.f64 	%fd1022, %fd984, %fd1021;
	fma.rn.f64 	%fd1023, %fd25, %fd1004, %fd1022;
	fma.rn.f64 	%fd1024, %fd994, %fd1023, %fd1018;
	mul.f64 	%fd1025, %fd1008, %fd1024;
	fma.rn.f64 	%fd1026, %fd985, %fd1007, %fd1025;
	mul.f64 	%fd1027, %fd1026, %fd983;
	mul.f64 	%fd1563, %fd1027, %fd50;
	bra.uni 	$L__BB0_55;
$L__BB0_37:
	setp.gt.s32 	%p12, %r75, 83;
	@%p12 bra 	$L__BB0_41;
	setp.eq.s32 	%p15, %r75, 80;
	@%p15 bra 	$L__BB0_53;
	setp.eq.s32 	%p16, %r75, 81;
	@%p16 bra 	$L__BB0_40;
	bra.uni 	$L__BB0_55;
$L__BB0_40:
	mul.f64 	%fd705, %fd43, 0d4010000000000000;
	mul.f64 	%fd706, %fd43, %fd705;
	mul.f64 	%fd707, %fd43, %fd706;
	mul.f64 	%fd708, %fd43, %fd707;
	mul.f64 	%fd709, %fd43, %fd708;
	mul.f64 	%fd710, %fd43, %fd709;
	mul.f64 	%fd711, %fd44, %fd710;
	mul.f64 	%fd712, %fd44, %fd711;
	mul.f64 	%fd713, %fd44, %fd712;
	mul.f64 	%fd714, %fd44, %fd713;
	mul.f64 	%fd715, %fd44, %fd714;
	mul.f64 	%fd716, %fd1, %fd715;
	mul.f64 	%fd717, %fd1, %fd716;
	mul.f64 	%fd718, %fd2, %fd717;
	mul.f64 	%fd719, %fd2, %fd718;
	rcp.rn.f64 	%fd720, %fd719;
	mul.f64 	%fd721, %fd2, 0dC000000000000000;
	mul.f64 	%fd722, %fd2, %fd721;
	mul.f64 	%fd723, %fd722, %fd26;
	mul.f64 	%fd724, %fd26, %fd723;
	mul.f64 	%fd725, %fd44, %fd724;
	mul.f64 	%fd726, %fd44, %fd725;
	mul.f64 	%fd727, %fd3, %fd29;
	fma.rn.f64 	%fd728, %fd25, %fd46, %fd727;
	mul.f64 	%fd730, %fd44, %fd132;
	mul.f64 	%fd731, %fd1, %fd730;
	mul.f64 	%fd732, %fd44, %fd25;
	mul.f64 	%fd733, %fd44, %fd732;
	add.f64 	%fd734, %fd26, %fd26;
	mul.f64 	%fd735, %fd1, %fd734;
	mul.f64 	%fd736, %fd735, %fd46;
	mul.f64 	%fd737, %fd1, %fd2;
	sub.f64 	%fd738, %fd736, %fd737;
	mul.f64 	%fd739, %fd2, %fd734;
	mul.f64 	%fd740, %fd739, %fd46;
	sub.f64 	%fd741, %fd738, %fd740;
	add.f64 	%fd742, %fd1, %fd1;
	mul.f64 	%fd743, %fd742, %fd2;
	mul.f64 	%fd744, %fd743, %fd46;
	mul.f64 	%fd745, %fd46, %fd744;
	fma.rn.f64 	%fd746, %fd25, %fd745, %fd741;
	mul.f64 	%fd747, %fd733, %fd746;
	fma.rn.f64 	%fd748, %fd2, %fd731, %fd747;
	mul.f64 	%fd749, %fd727, %fd748;
	fma.rn.f64 	%fd750, %fd726, %fd728, %fd749;
	mul.f64 	%fd751, %fd44, %fd26;
	mul.f64 	%fd752, %fd44, %fd751;
	sub.f64 	%fd753, %fd1, %fd2;
	mul.f64 	%fd754, %fd753, %fd752;
	add.f64 	%fd755, %fd46, %fd46;
	mul.f64 	%fd756, %fd46, %fd755;
	fma.rn.f64 	%fd757, %fd25, %fd756, 0dBFF0000000000000;
	mul.f64 	%fd758, %fd44, %fd44;
	mul.f64 	%fd759, %fd1, %fd758;
	mul.f64 	%fd760, %fd2, %fd759;
	mul.f64 	%fd761, %fd760, %fd46;
	fma.rn.f64 	%fd762, %fd25, %fd756, 0dC008000000000000;
	fma.rn.f64 	%fd763, %fd25, %fd762, %fd43;
	mul.f64 	%fd764, %fd761, %fd763;
	fma.rn.f64 	%fd765, %fd754, %fd757, %fd764;
	fma.rn.f64 	%fd766, %fd25, %fd765, %fd750;
	mul.f64 	%fd767, %fd720, %fd766;
	mul.f64 	%fd768, %fd722, %fd27;
	mul.f64 	%fd769, %fd27, %fd768;
	mul.f64 	%fd770, %fd44, %fd769;
	mul.f64 	%fd771, %fd44, %fd770;
	mul.f64 	%fd772, %fd3, %fd30;
	fma.rn.f64 	%fd773, %fd25, %fd47, %fd772;
	add.f64 	%fd774, %fd27, %fd27;
	mul.f64 	%fd775, %fd1, %fd774;
	mul.f64 	%fd776, %fd775, %fd47;
	sub.f64 	%fd777, %fd776, %fd737;
	mul.f64 	%fd778, %fd2, %fd774;
	mul.f64 	%fd779, %fd778, %fd47;
	sub.f64 	%fd780, %fd777, %fd779;
	mul.f64 	%fd781, %fd743, %fd47;
	mul.f64 	%fd782, %fd47, %fd781;
	fma.rn.f64 	%fd783, %fd25, %fd782, %fd780;
	mul.f64 	%fd784, %fd733, %fd783;
	fma.rn.f64 	%fd785, %fd2, %fd731, %fd784;
	mul.f64 	%fd786, %fd772, %fd785;
	fma.rn.f64 	%fd787, %fd771, %fd773, %fd786;
	mul.f64 	%fd788, %fd44, %fd27;
	mul.f64 	%fd789, %fd44, %fd788;
	mul.f64 	%fd790, %fd753, %fd789;
	add.f64 	%fd791, %fd47, %fd47;
	mul.f64 	%fd792, %fd47, %fd791;
	fma.rn.f64 	%fd793, %fd25, %fd792, 0dBFF0000000000000;
	mul.f64 	%fd794, %fd760, %fd47;
	fma.rn.f64 	%fd795, %fd25, %fd792, 0dC008000000000000;
	fma.rn.f64 	%fd796, %fd25, %fd795, %fd43;
	mul.f64 	%fd797, %fd794, %fd796;
	fma.rn.f64 	%fd798, %fd790, %fd793, %fd797;
	fma.rn.f64 	%fd799, %fd25, %fd798, %fd787;
	mul.f64 	%fd800, %fd767, %fd799;
	mul.f64 	%fd801, %fd3, %fd31;
	add.f64 	%fd802, %fd2, %fd2;
	mul.f64 	%fd803, %fd802, %fd28;
	fma.rn.f64 	%fd804, %fd803, %fd48, 0dBFF0000000000000;
	add.f64 	%fd805, %fd48, %fd48;
	mul.f64 	%fd806, %fd48, %fd805;
	fma.rn.f64 	%fd807, %fd25, %fd806, %fd804;
	fma.rn.f64 	%fd808, %fd25, %fd807, %fd43;
	mul.f64 	%fd809, %fd801, %fd808;
	mul.f64 	%fd810, %fd1, %fd28;
	fma.rn.f64 	%fd811, %fd25, %fd48, %fd801;
	add.f64 	%fd812, %fd3, %fd3;
	mul.f64 	%fd813, %fd812, %fd31;
	fma.rn.f64 	%fd814, %fd813, %fd48, 0dBFF0000000000000;
	fma.rn.f64 	%fd815, %fd25, %fd806, %fd814;
	mul.f64 	%fd816, %fd25, %fd815;
	fma.rn.f64 	%fd817, %fd803, %fd811, %fd816;
	mul.f64 	%fd818, %fd810, %fd817;
	sub.f64 	%fd819, %fd809, %fd818;
	mul.f64 	%fd820, %fd2, %fd28;
	fma.rn.f64 	%fd821, %fd25, %fd806, 0dBFF0000000000000;
	fma.rn.f64 	%fd822, %fd25, %fd806, 0dC008000000000000;
	fma.rn.f64 	%fd823, %fd25, %fd822, %fd43;
	mul.f64 	%fd824, %fd48, %fd823;
	fma.rn.f64 	%fd825, %fd820, %fd821, %fd824;
	fma.rn.f64 	%fd826, %fd25, %fd825, %fd819;
	mul.f64 	%fd827, %fd800, %fd826;
	mul.f64 	%fd1563, %fd827, %fd50;
	bra.uni 	$L__BB0_55;
$L__BB0_41:
	setp.eq.s32 	%p13, %r75, 84;
	@%p13 bra 	$L__BB0_54;
	setp.eq.s32 	%p14, %r75, 85;
	@%p14 bra 	$L__BB0_43;
	bra.uni 	$L__BB0_55;
$L__BB0_43:
	add.f64 	%fd211, %fd1, %fd2;
	mul.f64 	%fd212, %fd211, 0d4040000000000000;
	mul.f64 	%fd213, %fd211, %fd212;
	mul.f64 	%fd214, %fd211, %fd213;
	mul.f64 	%fd215, %fd211, %fd214;
	mul.f64 	%fd216, %fd211, %fd215;
	mul.f64 	%fd217, %fd211, %fd216;
	add.f64 	%fd218, %fd3, %fd4;
	mul.f64 	%fd219, %fd218, %fd217;
	mul.f64 	%fd220, %fd218, %fd219;
	mul.f64 	%fd221, %fd218, %fd220;
	mul.f64 	%fd222, %fd218, %fd221;
	mul.f64 	%fd223, %fd218, %fd222;
	mul.f64 	%fd224, %fd218, %fd223;
	rcp.rn.f64 	%fd225, %fd224;
	add.f64 	%fd226, %fd2, %fd2;
	mul.f64 	%fd227, %fd226, %fd4;
	mul.f64 	%fd228, %fd227, %fd26;
	mul.f64 	%fd229, %fd228, %fd29;
	mul.f64 	%fd230, %fd25, %fd229;
	fma.rn.f64 	%fd231, %fd211, %fd218, %fd230;
	mul.f64 	%fd232, %fd211, %fd25;
	sub.f64 	%fd233, %fd231, %fd232;
	mul.f64 	%fd234, %fd218, %fd25;
	sub.f64 	%fd235, %fd233, %fd234;
	add.f64 	%fd236, %fd4, %fd4;
	mul.f64 	%fd237, %fd236, %fd29;
	mul.f64 	%fd238, %fd211, %fd237;
	mul.f64 	%fd239, %fd238, %fd46;
	mul.f64 	%fd240, %fd25, %fd239;
	sub.f64 	%fd241, %fd235, %fd240;
	mul.f64 	%fd242, %fd226, %fd26;
	mul.f64 	%fd243, %fd218, %fd242;
	mul.f64 	%fd244, %fd243, %fd46;
	fma.rn.f64 	%fd245, %fd25, %fd244, %fd241;
	mul.f64 	%fd246, %fd25, 0d4008000000000000;
	fma.rn.f64 	%fd247, %fd25, %fd246, %fd245;
	mul.f64 	%fd248, %fd2, 0d4018000000000000;
	mul.f64 	%fd249, %fd248, %fd26;
	mul.f64 	%fd250, %fd249, %fd46;
	mul.f64 	%fd251, %fd25, %fd250;
	mul.f64 	%fd252, %fd25, %fd251;
	sub.f64 	%fd253, %fd247, %fd252;
	mul.f64 	%fd254, %fd4, 0d4018000000000000;
	mul.f64 	%fd255, %fd254, %fd29;
	mul.f64 	%fd256, %fd255, %fd46;
	mul.f64 	%fd257, %fd25, %fd256;
	fma.rn.f64 	%fd258, %fd25, %fd257, %fd253;
	mul.f64 	%fd259, %fd2, 0d4010000000000000;
	mul.f64 	%fd260, %fd259, %fd4;
	mul.f64 	%fd261, %fd260, %fd26;
	mul.f64 	%fd262, %fd261, %fd29;
	mul.f64 	%fd263, %fd262, %fd46;
	mul.f64 	%fd264, %fd46, %fd263;
	mul.f64 	%fd265, %fd25, %fd264;
	mul.f64 	%fd266, %fd25, %fd265;
	sub.f64 	%fd267, %fd258, %fd266;
	add.f64 	%fd268, %fd211, %fd211;
	mul.f64 	%fd269, %fd268, %fd46;
	mul.f64 	%fd270, %fd46, %fd269;
	mul.f64 	%fd271, %fd25, %fd270;
	fma.rn.f64 	%fd272, %fd25, %fd271, %fd267;
	add.f64 	%fd273, %fd218, %fd218;
	mul.f64 	%fd274, %fd273, %fd46;
	mul.f64 	%fd275, %fd46, %fd274;
	mul.f64 	%fd276, %fd25, %fd275;
	fma.rn.f64 	%fd277, %fd25, %fd276, %fd272;
	mul.f64 	%fd278, %fd46, 0d4028000000000000;
	mul.f64 	%fd279, %fd46, %fd278;
	mul.f64 	%fd280, %fd25, %fd279;
	mul.f64 	%fd281, %fd25, %fd280;
	mul.f64 	%fd282, %fd25, %fd281;
	sub.f64 	%fd283, %fd277, %fd282;
	mul.f64 	%fd284, %fd259, %fd26;
	mul.f64 	%fd285, %fd284, %fd46;
	mul.f64 	%fd286, %fd46, %fd285;
	mul.f64 	%fd287, %fd46, %fd286;
	mul.f64 	%fd288, %fd25, %fd287;
	mul.f64 	%fd289, %fd25, %fd288;
	fma.rn.f64 	%fd290, %fd25, %fd289, %fd283;
	mul.f64 	%fd291, %fd4, 0d4010000000000000;
	mul.f64 	%fd292, %fd291, %fd29;
	mul.f64 	%fd293, %fd292, %fd46;
	mul.f64 	%fd294, %fd46, %fd293;
	mul.f64 	%fd295, %fd46, %fd294;
	mul.f64 	%fd296, %fd25, %fd295;
	mul.f64 	%fd297, %fd25, %fd296;
	mul.f64 	%fd298, %fd25, %fd297;
	sub.f64 	%fd299, %fd290, %fd298;
	mul.f64 	%fd300, %fd46, 0d4010000000000000;
	mul.f64 	%fd301, %fd46, %fd300;
	mul.f64 	%fd302, %fd46, %fd301;
	mul.f64 	%fd303, %fd46, %fd302;
	mul.f64 	%fd304, %fd25, %fd303;
	mul.f64 	%fd305, %fd25, %fd304;
	mul.f64 	%fd306, %fd25, %fd305;
	fma.rn.f64 	%fd307, %fd25, %fd306, %fd299;
	add.f64 	%fd308, %fd3, %fd3;
	mul.f64 	%fd309, %fd308, %fd29;
	mul.f64 	%fd310, %fd4, %fd29;
	fma.rn.f64 	%fd311, %fd242, %fd46, 0dBFF0000000000000;
	add.f64 	%fd312, %fd46, %fd46;
	mul.f64 	%fd313, %fd46, %fd312;
	mul.f64 	%fd314, %fd25, %fd313;
	add.f64 	%fd315, %fd311, %fd314;
	fma.rn.f64 	%fd316, %fd25, %fd315, %fd211;
	add.f64 	%fd317, %fd26, %fd26;
	mul.f64 	%fd318, %fd317, %fd46;
	mul.f64 	%fd319, %fd46, %fd318;
	mul.f64 	%fd320, %fd25, %fd319;
	sub.f64 	%fd321, %fd26, %fd320;
	mul.f64 	%fd322, %fd2, %fd321;
	add.f64 	%fd323, %fd314, 0dC008000000000000;
	fma.rn.f64 	%fd324, %fd25, %fd323, %fd211;
	mul.f64 	%fd325, %fd46, %fd324;
	sub.f64 	%fd326, %fd322, %fd325;
	mul.f64 	%fd327, %fd25, %fd326;
	fma.rn.f64 	%fd328, %fd310, %fd316, %fd327;
	mul.f64 	%fd329, %fd309, %fd328;
	sub.f64 	%fd330, %fd307, %fd329;
	add.f64 	%fd331, %fd1, %fd1;
	mul.f64 	%fd332, %fd331, %fd26;
	mul.f64 	%fd333, %fd2, %fd26;
	mul.f64 	%fd334, %fd25, %fd46;
	sub.f64 	%fd335, %fd310, %fd334;
	mul.f64 	%fd336, %fd309, %fd335;
	sub.f64 	%fd337, %fd336, %fd218;
	fma.rn.f64 	%fd338, %fd237, %fd46, 0d3FF0000000000000;
	sub.f64 	%fd339, %fd338, %fd314;
	fma.rn.f64 	%fd340, %fd25, %fd339, %fd337;
	mul.f64 	%fd341, %fd3, %fd29;
	add.f64 	%fd342, %fd314, 0dBFF0000000000000;
	mul.f64 	%fd343, %fd310, %fd342;
	fma.rn.f64 	%fd344, %fd341, %fd339, %fd343;
	fma.rn.f64 	%fd345, %fd25, %fd323, %fd218;
	mul.f64 	%fd346, %fd46, %fd345;
	sub.f64 	%fd347, %fd344, %fd346;
	mul.f64 	%fd348, %fd25, %fd347;
	fma.rn.f64 	%fd349, %fd333, %fd340, %fd348;
	fma.rn.f64 	%fd350, %fd332, %fd349, %fd330;
	mul.f64 	%fd351, %fd225, %fd350;
	mul.f64 	%fd352, %fd227, %fd27;
	mul.f64 	%fd353, %fd352, %fd30;
	mul.f64 	%fd354, %fd25, %fd353;
	fma.rn.f64 	%fd355, %fd211, %fd218, %fd354;
	sub.f64 	%fd356, %fd355, %fd232;
	sub.f64 	%fd357, %fd356, %fd234;
	mul.f64 	%fd358, %fd236, %fd30;
	mul.f64 	%fd359, %fd211, %fd358;
	mul.f64 	%fd360, %fd359, %fd47;
	mul.f64 	%fd361, %fd25, %fd360;
	sub.f64 	%fd362, %fd357, %fd361;
	mul.f64 	%fd363, %fd226, %fd27;
	mul.f64 	%fd364, %fd218, %fd363;
	mul.f64 	%fd365, %fd364, %fd47;
	fma.rn.f64 	%fd366, %fd25, %fd365, %fd362;
	fma.rn.f64 	%fd367, %fd25, %fd246, %fd366;
	mul.f64 	%fd368, %fd248, %fd27;
	mul.f64 	%fd369, %fd368, %fd47;
	mul.f64 	%fd370, %fd25, %fd369;
	mul.f64 	%fd371, %fd25, %fd370;
	sub.f64 	%fd372, %fd367, %fd371;
	mul.f64 	%fd373, %fd254, %fd30;
	mul.f64 	%fd374, %fd373, %fd47;
	mul.f64 	%fd375, %fd25, %fd374;
	fma.rn.f64 	%fd376, %fd25, %fd375, %fd372;
	mul.f64 	%fd377, %fd260, %fd27;
	mul.f64 	%fd378, %fd377, %fd30;
	mul.f64 	%fd379, %fd378, %fd47;
	mul.f64 	%fd380, %fd47, %fd379;
	mul.f64 	%fd381, %fd25, %fd380;
	mul.f64 	%fd382, %fd25, %fd381;
	sub.f64 	%fd383, %fd376, %fd382;
	mul.f64 	%fd384, %fd268, %fd47;
	mul.f64 	%fd385, %fd47, %fd384;
	mul.f64 	%fd386, %fd25, %fd385;
	fma.rn.f64 	%fd387, %fd25, %fd386, %fd383;
	mul.f64 	%fd388, %fd273, %fd47;
	mul.f64 	%fd389, %fd47, %fd388;
	mul.f64 	%fd390, %fd25, %fd389;
	fma.rn.f64 	%fd391, %fd25, %fd390, %fd387;
	mul.f64 	%fd392, %fd47, 0d4028000000000000;
	mul.f64 	%fd393, %fd47, %fd392;
	mul.f64 	%fd394, %fd25, %fd393;
	mul.f64 	%fd395, %fd25, %fd394;
	mul.f64 	%fd396, %fd25, %fd395;
	sub.f64 	%fd397, %fd391, %fd396;
	mul.f64 	%fd398, %fd259, %fd27;
	mul.f64 	%fd399, %fd398, %fd47;
	mul.f64 	%fd400, %fd47, %fd399;
	mul.f64 	%fd401, %fd47, %fd400;
	mul.f64 	%fd402, %fd25, %fd401;
	mul.f64 	%fd403, %fd25, %fd402;
	fma.rn.f64 	%fd404, %fd25, %fd403, %fd397;
	mul.f64 	%fd405, %fd291, %fd30;
	mul.f64 	%fd406, %fd405, %fd47;
	mul.f64 	%fd407, %fd47, %fd406;
	mul.f64 	%fd408, %fd47, %fd407;
	mul.f64 	%fd409, %fd25, %fd408;
	mul.f64 	%fd410, %fd25, %fd409;
	mul.f64 	%fd411, %fd25, %fd410;
	sub.f64 	%fd412, %fd404, %fd411;
	mul.f64 	%fd413, %fd47, 0d4010000000000000;
	mul.f64 	%fd414, %fd47, %fd413;
	mul.f64 	%fd415, %fd47, %fd414;
	mul.f64 	%fd416, %fd47, %fd415;
	mul.f64 	%fd417, %fd25, %fd416;
	mul.f64 	%fd418, %fd25, %fd417;
	mul.f64 	%fd419, %fd25, %fd418;
	fma.rn.f64 	%fd420, %fd25, %fd419, %fd412;
	mul.f64 	%fd421, %fd308, %fd30;
	mul.f64 	%fd422, %fd4, %fd30;
	fma.rn.f64 	%fd423, %fd363, %fd47, 0dBFF0000000000000;
	add.f64 	%fd424, %fd47, %fd47;
	mul.f64 	%fd425, %fd47, %fd424;
	mul.f64 	%fd426, %fd25, %fd425;
	add.f64 	%fd427, %fd423, %fd426;
	fma.rn.f64 	%fd428, %fd25, %fd427, %fd211;
	add.f64 	%fd429, %fd27, %fd27;
	mul.f64 	%fd430, %fd429, %fd47;
	mul.f64 	%fd431, %fd47, %fd430;
	mul.f64 	%fd432, %fd25, %fd431;
	sub.f64 	%fd433, %fd27, %fd432;
	mul.f64 	%fd434, %fd2, %fd433;
	add.f64 	%fd435, %fd426, 0dC008000000000000;
	fma.rn.f64 	%fd436, %fd25, %fd435, %fd211;
	mul.f64 	%fd437, %fd47, %fd436;
	sub.f64 	%fd438, %fd434, %fd437;
	mul.f64 	%fd439, %fd25, %fd438;
	fma.rn.f64 	%fd440, %fd422, %fd428, %fd439;
	mul.f64 	%fd441, %fd421, %fd440;
	sub.f64 	%fd442, %fd420, %fd441;
	mul.f64 	%fd443, %fd331, %fd27;
	mul.f64 	%fd444, %fd2, %fd27;
	mul.f64 	%fd445, %fd25, %fd47;
	sub.f64 	%fd446, %fd422, %fd445;
	mul.f64 	%fd447, %fd421, %fd446;
	sub.f64 	%fd448, %fd447, %fd218;
	fma.rn.f64 	%fd449, %fd358, %fd47, 0d3FF0000000000000;
	sub.f64 	%fd450, %fd449, %fd426;
	fma.rn.f64 	%fd451, %fd25, %fd450, %fd448;
	mul.f64 	%fd452, %fd3, %fd30;
	add.f64 	%fd453, %fd426, 0dBFF0000000000000;
	mul.f64 	%fd454, %fd422, %fd453;
	fma.rn.f64 	%fd455, %fd452, %fd450, %fd454;
	fma.rn.f64 	%fd456, %fd25, %fd435, %fd218;
	mul.f64 	%fd457, %fd47, %fd456;
	sub.f64 	%fd458, %fd455, %fd457;
	mul.f64 	%fd459, %fd25, %fd458;
	fma.rn.f64 	%fd460, %fd444, %fd451, %fd459;
	fma.rn.f64 	%fd461, %fd443, %fd460, %fd442;
	mul.f64 	%fd462, %fd351, %fd461;
	mul.f64 	%fd463, %fd227, %fd28;
	mul.f64 	%fd464, %fd463, %fd31;
	mul.f64 	%fd465, %fd25, %fd464;
	fma.rn.f64 	%fd466, %fd211, %fd218, %fd465;
	sub.f64 	%fd467, %fd466, %fd232;
	sub.f64 	%fd468, %fd467, %fd234;
	mul.f64 	%fd469, %fd236, %fd31;
	mul.f64 	%fd470, %fd211, %fd469;
	mul.f64 	%fd471, %fd470, %fd48;
	mul.f64 	%fd472, %fd25, %fd471;
	sub.f64 	%fd473, %fd468, %fd472;
	mul.f64 	%fd474, %fd226, %fd28;
	mul.f64 	%fd475, %fd218, %fd474;
	mul.f64 	%fd476, %fd475, %fd48;
	fma.rn.f64 	%fd477, %fd25, %fd476, %fd473;
	fma.rn.f64 	%fd478, %fd25, %fd246, %fd477;
	mul.f64 	%fd479, %fd248, %fd28;
	mul.f64 	%fd480, %fd479, %fd48;
	mul.f64 	%fd481, %fd25, %fd480;
	mul.f64 	%fd482, %fd25, %fd481;
	sub.f64 	%fd483, %fd478, %fd482;
	mul.f64 	%fd484, %fd254, %fd31;
	mul.f64 	%fd485, %fd484, %fd48;
	mul.f64 	%fd486, %fd25, %fd485;
	fma.rn.f64 	%fd487, %fd25, %fd486, %fd483;
	mul.f64 	%fd488, %fd260, %fd28;
	mul.f64 	%fd489, %fd488, %fd31;
	mul.f64 	%fd490, %fd489, %fd48;
	mul.f64 	%fd491, %fd48, %fd490;
	mul.f64 	%fd492, %fd25, %fd491;
	mul.f64 	%fd493, %fd25, %fd492;
	sub.f64 	%fd494, %fd487, %fd493;
	mul.f64 	%fd495, %fd268, %fd48;
	mul.f64 	%fd496, %fd48, %fd495;
	mul.f64 	%fd497, %fd25, %fd496;
	fma.rn.f64 	%fd498, %fd25, %fd497, %fd494;
	mul.f64 	%fd499, %fd273, %fd48;
	mul.f64 	%fd500, %fd48, %fd499;
	mul.f64 	%fd501, %fd25, %fd500;
	fma.rn.f64 	%fd502, %fd25, %fd501, %fd498;
	mul.f64 	%fd503, %fd48, 0d4028000000000000;
	mul.f64 	%fd504, %fd48, %fd503;
	mul.f64 	%fd505, %fd25, %fd504;
	mul.f64 	%fd506, %fd25, %fd505;
	mul.f64 	%fd507, %fd25, %fd506;
	sub.f64 	%fd508, %fd502, %fd507;
	mul.f64 	%fd509, %fd259, %fd28;
	mul.f64 	%fd510, %fd509, %fd48;
	mul.f64 	%fd511, %fd48, %fd510;
	mul.f64 	%fd512, %fd48, %fd511;
	mul.f64 	%fd513, %fd25, %fd512;
	mul.f64 	%fd514, %fd25, %fd513;
	fma.rn.f64 	%fd515, %fd25, %fd514, %fd508;
	mul.f64 	%fd516, %fd291, %fd31;
	mul.f64 	%fd517, %fd516, %fd48;
	mul.f64 	%fd518, %fd48, %fd517;
	mul.f64 	%fd519, %fd48, %fd518;
	mul.f64 	%fd520, %fd25, %fd519;
	mul.f64 	%fd521, %fd25, %fd520;
	mul.f64 	%fd522, %fd25, %fd521;
	sub.f64 	%fd523, %fd515, %fd522;
	mul.f64 	%fd524, %fd48, 0d4010000000000000;
	mul.f64 	%fd525, %fd48, %fd524;
	mul.f64 	%fd526, %fd48, %fd525;
	mul.f64 	%fd527, %fd48, %fd526;
	mul.f64 	%fd528, %fd25, %fd527;
	mul.f64 	%fd529, %fd25, %fd528;
	mul.f64 	%fd530, %fd25, %fd529;
	fma.rn.f64 	%fd531, %fd25, %fd530, %fd523;
	mul.f64 	%fd532, %fd308, %fd31;
	mul.f64 	%fd533, %fd4, %fd31;
	fma.rn.f64 	%fd534, %fd474, %fd48, 0dBFF0000000000000;
	add.f64 	%fd535, %fd48, %fd48;
	mul.f64 	%fd536, %fd48, %fd535;
	mul.f64 	%fd537, %fd25, %fd536;
	add.f64 	%fd538, %fd534, %fd537;
	fma.rn.f64 	%fd539, %fd25, %fd538, %fd211;
	add.f64 	%fd540, %fd28, %fd28;
	mul.f64 	%fd541, %fd540, %fd48;
	mul.f64 	%fd542, %fd48, %fd541;
	mul.f64 	%fd543, %fd25, %fd542;
	sub.f64 	%fd544, %fd28, %fd543;
	mul.f64 	%fd545, %fd2, %fd544;
	add.f64 	%fd546, %fd537, 0dC008000000000000;
	fma.rn.f64 	%fd547, %fd25, %fd546, %fd211;
	mul.f64 	%fd548, %fd48, %fd547;
	sub.f64 	%fd549, %fd545, %fd548;
	mul.f64 	%fd550, %fd25, %fd549;
	fma.rn.f64 	%fd551, %fd533, %fd539, %fd550;
	mul.f64 	%fd552, %fd532, %fd551;
	sub.f64 	%fd553, %fd531, %fd552;
	mul.f64 	%fd554, %fd331, %fd28;
	mul.f64 	%fd555, %fd2, %fd28;
	mul.f64 	%fd556, %fd25, %fd48;
	sub.f64 	%fd557, %fd533, %fd556;
	mul.f64 	%fd558, %fd532, %fd557;
	sub.f64 	%fd559, %fd558, %fd218;
	fma.rn.f64 	%fd560, %fd469, %fd48, 0d3FF0000000000000;
	sub.f64 	%fd561, %fd560, %fd537;
	fma.rn.f64 	%fd562, %fd25, %fd561, %fd559;
	mul.f64 	%fd563, %fd3, %fd31;
	add.f64 	%fd564, %fd537, 0dBFF0000000000000;
	mul.f64 	%fd565, %fd533, %fd564;
	fma.rn.f64 	%fd566, %fd563, %fd561, %fd565;
	fma.rn.f64 	%fd567, %fd25, %fd546, %fd218;
	mul.f64 	%fd568, %fd48, %fd567;
	sub.f64 	%fd569, %fd566, %fd568;
	mul.f64 	%fd570, %fd25, %fd569;
	fma.rn.f64 	%fd571, %fd555, %fd562, %fd570;
	fma.rn.f64 	%fd572, %fd554, %fd571, %fd553;
	mul.f64 	%fd573, %fd462, %fd572;
	mul.f64 	%fd1563, %fd573, %fd50;
	bra.uni 	$L__BB0_55;
$L__BB0_44:
	mov.f64 	%fd1546, 0d403F019B59389D7B;
	div.rn.f64 	%fd1547, %fd1546, %fd45;
	mul.f64 	%fd1548, %fd1547, %fd1558;
	mul.f64 	%fd1549, %fd1548, %fd1559;
	mul.f64 	%fd1563, %fd1549, %fd50;
	bra.uni 	$L__BB0_55;
$L__BB0_45:
	add.f64 	%fd1515, %fd29, %fd46;
	mul.f64 	%fd1516, %fd4, %fd1515;
	mul.f64 	%fd1517, %fd25, %fd1516;
	fma.rn.f64 	%fd1518, %fd25, %fd1516, %fd1517;
	add.f64 	%fd1519, %fd30, %fd47;
	mul.f64 	%fd1520, %fd4, %fd1519;
	mul.f64 	%fd1521, %fd25, %fd1520;
	mul.f64 	%fd1522, %fd1518, %fd1521;
	add.f64 	%fd1523, %fd31, %fd48;
	mul.f64 	%fd1524, %fd4, %fd1523;
	mul.f64 	%fd1525, %fd25, %fd1524;
	mul.f64 	%fd1526, %fd1522, %fd1525;
	neg.f64 	%fd1527, %fd50;
	mul.f64 	%fd1528, %fd1526, %fd1527;
	mul.f64 	%fd1529, %fd44, %fd44;
	mul.f64 	%fd1530, %fd44, %fd1529;
	div.rn.f64 	%fd1563, %fd1528, %fd1530;
	bra.uni 	$L__BB0_55;
$L__BB0_46:
	add.f64 	%fd1417, %fd26, %fd46;
	mul.f64 	%fd1418, %fd1, %fd1417;
	mul.f64 	%fd1419, %fd25, %fd1418;
	fma.rn.f64 	%fd1420, %fd25, %fd1418, %fd1419;
	add.f64 	%fd1421, %fd27, %fd47;
	mul.f64 	%fd1422, %fd1, %fd1421;
	mul.f64 	%fd1423, %fd25, %fd1422;
	mul.f64 	%fd1424, %fd1420, %fd1423;
	add.f64 	%fd1425, %fd28, %fd48;
	mul.f64 	%fd1426, %fd1, %fd1425;
	mul.f64 	%fd1427, %fd25, %fd1426;
	mul.f64 	%fd1428, %fd1424, %fd1427;
	mul.f64 	%fd1429, %fd1428, %fd50;
	mul.f64 	%fd1430, %fd43, %fd43;
	mul.f64 	%fd1431, %fd43, %fd1430;
	div.rn.f64 	%fd1563, %fd1429, %fd1431;
	bra.uni 	$L__BB0_55;
$L__BB0_47:
	add.f64 	%fd1155, %fd26, %fd46;
	mul.f64 	%fd1156, %fd2, %fd1155;
	mul.f64 	%fd1157, %fd25, %fd1156;
	fma.rn.f64 	%fd1158, %fd25, %fd1156, %fd1157;
	add.f64 	%fd1159, %fd27, %fd47;
	mul.f64 	%fd1160, %fd2, %fd1159;
	mul.f64 	%fd1161, %fd25, %fd1160;
	mul.f64 	%fd1162, %fd1158, %fd1161;
	add.f64 	%fd1163, %fd28, %fd48;
	mul.f64 	%fd1164, %fd2, %fd1163;
	mul.f64 	%fd1165, %fd25, %fd1164;
	mul.f64 	%fd1166, %fd1162, %fd1165;
	mul.f64 	%fd1167, %fd1166, %fd50;
	mul.f64 	%fd1168, %fd43, %fd43;
	mul.f64 	%fd1169, %fd43, %fd1168;
	div.rn.f64 	%fd1563, %fd1167, %fd1169;
	bra.uni 	$L__BB0_55;
$L__BB0_48:
	setp.neu.f64 	%p40, %fd56, 0d7FF0000000000000;
	@%p40 bra 	$L__BB0_50;
	setp.lt.s32 	%p41, %r12, 0;
	setp.eq.s32 	%p42, %r14, 1073741824;
	setp.lt.s32 	%p43, %r81, 0;
	selp.b32 	%r89, 0, 2146435072, %p43;
	and.b32  	%r90, %r81, 2147483647;
	setp.ne.s32 	%p44, %r90, 1071644672;
	or.b32  	%r91, %r89, -2147483648;
	selp.b32 	%r92, %r91, %r89, %p44;
	selp.b32 	%r93, %r92, %r89, %p42;
	selp.b32 	%r94, %r93, %r89, %p41;
	mov.b32 	%r95, 0;
	mov.b64 	%fd1562, {%r95, %r94};
$L__BB0_50:
	setp.eq.f64 	%p45, %fd44, 0d3FF0000000000000;
	mul.f64 	%fd1439, %fd1562, 0d4010000000000000;
	rcp.rn.f64 	%fd1440, %fd1439;
	selp.f64 	%fd1441, 0d3FD0000000000000, %fd1440, %p45;
	add.f64 	%fd1442, %fd3, %fd3;
	mul.f64 	%fd1443, %fd1442, %fd29;
	add.f64 	%fd1444, %fd29, %fd46;
	mul.f64 	%fd1445, %fd1444, %fd37;
	mul.f64 	%fd1446, %fd25, %fd1445;
	fma.rn.f64 	%fd1447, %fd1443, %fd1446, %fd44;
	add.f64 	%fd1448, %fd4, %fd4;
	mul.f64 	%fd1449, %fd1448, %fd29;
	mul.f64 	%fd1450, %fd1449, %fd46;
	mov.f64 	%fd1451, 0dBFF0000000000000;
	sub.f64 	%fd1452, %fd1451, %fd1450;
	add.f64 	%fd1453, %fd46, %fd46;
	mul.f64 	%fd1454, %fd46, %fd1453;
	fma.rn.f64 	%fd1455, %fd25, %fd1454, %fd1452;
	fma.rn.f64 	%fd1456, %fd25, %fd1455, %fd1447;
	mul.f64 	%fd1457, %fd1456, %fd1441;
	mul.f64 	%fd1458, %fd3, 0d4010000000000000;
	mul.f64 	%fd1459, %fd3, %fd1458;
	mul.f64 	%fd1460, %fd1459, %fd30;
	mul.f64 	%fd1461, %fd1460, %fd31;
	sub.f64 	%fd1462, %fd30, %fd47;
	mul.f64 	%fd1463, %fd4, %fd1462;
	mul.f64 	%fd1464, %fd25, %fd1463;
	mul.f64 	%fd1465, %fd1461, %fd1464;
	sub.f64 	%fd1466, %fd31, %fd48;
	mul.f64 	%fd1467, %fd4, %fd1466;
	mul.f64 	%fd1468, %fd25, %fd1467;
	mul.f64 	%fd1469, %fd1448, %fd30;
	mul.f64 	%fd1470, %fd1469, %fd47;
	sub.f64 	%fd1471, %fd1451, %fd1470;
	add.f64 	%fd1472, %fd47, %fd47;
	mul.f64 	%fd1473, %fd47, %fd1472;
	fma.rn.f64 	%fd1474, %fd25, %fd1473, %fd1471;
	fma.rn.f64 	%fd1475, %fd25, %fd1474, %fd44;
	mul.f64 	%fd1476, %fd1448, %fd31;
	mul.f64 	%fd1477, %fd1476, %fd48;
	sub.f64 	%fd1478, %fd1451, %fd1477;
	add.f64 	%fd1479, %fd48, %fd48;
	mul.f64 	%fd1480, %fd48, %fd1479;
	fma.rn.f64 	%fd1481, %fd25, %fd1480, %fd1478;
	fma.rn.f64 	%fd1482, %fd25, %fd1481, %fd44;
	mul.f64 	%fd1483, %fd1475, %fd1482;
	fma.rn.f64 	%fd1484, %fd1465, %fd1468, %fd1483;
	mul.f64 	%fd1485, %fd4, %fd1448;
	mul.f64 	%fd1486, %fd1485, %fd30;
	mul.f64 	%fd1487, %fd1486, %fd31;
	mul.f64 	%fd1488, %fd30, %fd48;
	fma.rn.f64 	%fd1489, %fd31, %fd47, %fd1488;
	mul.f64 	%fd1490, %fd1487, %fd1489;
	mul.f64 	%fd1491, %fd25, %fd1490;
	mul.f64 	%fd1492, %fd30, 0d4010000000000000;
	mul.f64 	%fd1493, %fd1492, %fd31;
	mul.f64 	%fd1494, %fd1493, %fd47;
	mul.f64 	%fd1495, %fd1494, %fd48;
	mul.f64 	%fd1496, %fd25, %fd1495;
	fma.rn.f64 	%fd1497, %fd25, %fd1473, 0dBFF0000000000000;
	fma.rn.f64 	%fd1498, %fd25, %fd1497, %fd44;
	mul.f64 	%fd1499, %fd31, %fd31;
	mul.f64 	%fd1500, %fd1499, %fd1498;
	fma.rn.f64 	%fd1501, %fd25, %fd1496, %fd1500;
	fma.rn.f64 	%fd1502, %fd25, %fd1480, 0dBFF0000000000000;
	fma.rn.f64 	%fd1503, %fd25, %fd1502, %fd44;
	mul.f64 	%fd1504, %fd30, %fd30;
	fma.rn.f64 	%fd1505, %fd1504, %fd1503, %fd1501;
	mul.f64 	%fd1506, %fd4, %fd1505;
	sub.f64 	%fd1507, %fd1491, %fd1506;
	mul.f64 	%fd1508, %fd31, %fd48;
	mul.f64 	%fd1509, %fd30, %fd47;
	mul.f64 	%fd1510, %fd1509, %fd1503;
	fma.rn.f64 	%fd1511, %fd1508, %fd1498, %fd1510;
	fma.rn.f64 	%fd1512, %fd25, %fd1511, %fd1507;
	fma.rn.f64 	%fd1513, %fd1442, %fd1512, %fd1484;
	mul.f64 	%fd1514, %fd1513, %fd1457;
	mul.f64 	%fd1563, %fd50, %fd1514;
	bra.uni 	$L__BB0_55;
$L__BB0_51:
	mul.f64 	%fd1297, %fd43, 0d4010000000000000;
	mul.f64 	%fd1298, %fd43, %fd1297;
	mul.f64 	%fd1299, %fd43, %fd1298;
	mul.f64 	%fd1300, %fd43, %fd1299;
	mul.f64 	%fd1301, %fd43, %fd1300;
	mul.f64 	%fd1302, %fd44, %fd1301;
	mul.f64 	%fd1303, %fd44, %fd1302;
	mul.f64 	%fd1304, %fd44, %fd1303;
	mul.f64 	%fd1305, %fd44, %fd1304;
	mul.f64 	%fd1306, %fd4, %fd1305;
	mul.f64 	%fd1307, %fd1306, %fd46;
	mul.f64 	%fd1308, %fd1, %fd1307;
	rcp.rn.f64 	%fd1309, %fd1308;
	add.f64 	%fd1310, %fd26, %fd26;
	mul.f64 	%fd1311, %fd43, %fd1310;
	mul.f64 	%fd1312, %fd43, %fd1311;
	mul.f64 	%fd1313, %fd44, %fd1312;
	mul.f64 	%fd1314, %fd4, %fd25;
	mul.f64 	%fd1315, %fd29, %fd46;
	sub.f64 	%fd1316, %fd1314, %fd1315;
	mul.f64 	%fd1317, %fd43, %fd43;
	mul.f64 	%fd1318, %fd1317, %fd44;
	mul.f64 	%fd1319, %fd1318, %fd46;
	mul.f64 	%fd1320, %fd1, %fd1319;
	add.f64 	%fd1321, %fd29, %fd29;
	fma.rn.f64 	%fd1322, %fd1321, %fd46, %fd4;
	add.f64 	%fd1323, %fd4, %fd4;
	mul.f64 	%fd1324, %fd1323, %fd46;
	mul.f64 	%fd1325, %fd46, %fd1324;
	mul.f64 	%fd1326, %fd25, %fd1325;
	sub.f64 	%fd1327, %fd1322, %fd1326;
	mul.f64 	%fd1328, %fd1320, %fd1327;
	fma.rn.f64 	%fd1329, %fd1313, %fd1316, %fd1328;
	mul.f64 	%fd1330, %fd1309, %fd1329;
	add.f64 	%fd1331, %fd1, %fd1;
	mul.f64 	%fd1332, %fd1331, %fd27;
	mul.f64 	%fd1333, %fd4, %fd30;
	mul.f64 	%fd1334, %fd25, %fd47;
	sub.f64 	%fd1335, %fd1333, %fd1334;
	mul.f64 	%fd1336, %fd1323, %fd30;
	mul.f64 	%fd1337, %fd1336, %fd47;
	mov.f64 	%fd1338, 0dBFF0000000000000;
	sub.f64 	%fd1339, %fd1338, %fd1337;
	add.f64 	%fd1340, %fd47, %fd47;
	mul.f64 	%fd1341, %fd47, %fd1340;
	fma.rn.f64 	%fd1342, %fd25, %fd1341, %fd1339;
	mul.f64 	%fd1343, %fd25, %fd1342;
	fma.rn.f64 	%fd1344, %fd1332, %fd1335, %fd1343;
	mul.f64 	%fd1345, %fd1330, %fd1344;
	mul.f64 	%fd1346, %fd1331, %fd28;
	mul.f64 	%fd1347, %fd4, %fd31;
	mul.f64 	%fd1348, %fd25, %fd48;
	sub.f64 	%fd1349, %fd1347, %fd1348;
	mul.f64 	%fd1350, %fd1346, %fd1349;
	mul.f64 	%fd1351, %fd1323, %fd31;
	mul.f64 	%fd1352, %fd1351, %fd48;
	sub.f64 	%fd1353, %fd1338, %fd1352;
	add.f64 	%fd1354, %fd48, %fd48;
	mul.f64 	%fd1355, %fd48, %fd1354;
	fma.rn.f64 	%fd1356, %fd25, %fd1355, %fd1353;
	mul.f64 	%fd1357, %fd25, %fd1356;
	sub.f64 	%fd1358, %fd1357, %fd1350;
	mul.f64 	%fd1359, %fd1345, %fd1358;
	mul.f64 	%fd1563, %fd1359, %fd50;
	bra.uni 	$L__BB0_55;
$L__BB0_52:
	mul.f64 	%fd1028, %fd43, 0d4010000000000000;
	mul.f64 	%fd1029, %fd43, %fd1028;
	mul.f64 	%fd1030, %fd43, %fd1029;
	mul.f64 	%fd1031, %fd43, %fd1030;
	mul.f64 	%fd1032, %fd4, %fd1031;
	mul.f64 	%fd1033, %fd43, %fd1032;
	mul.f64 	%fd1034, %fd1033, %fd46;
	mul.f64 	%fd1035, %fd44, %fd1034;
	mul.f64 	%fd1036, %fd44, %fd1035;
	mul.f64 	%fd1037, %fd44, %fd1036;
	mul.f64 	%fd1038, %fd44, %fd1037;
	mul.f64 	%fd1039, %fd2, %fd1038;
	rcp.rn.f64 	%fd1040, %fd1039;
	neg.f64 	%fd1041, %fd1040;
	add.f64 	%fd1042, %fd26, %fd26;
	mul.f64 	%fd1043, %fd43, %fd1042;
	mul.f64 	%fd1044, %fd44, %fd1043;
	mul.f64 	%fd1045, %fd43, %fd46;
	mul.f64 	%fd1046, %fd29, %fd1045;
	mul.f64 	%fd1047, %fd43, %fd4;
	mul.f64 	%fd1048, %fd1047, %fd25;
	sub.f64 	%fd1049, %fd1046, %fd1048;
	mul.f64 	%fd1050, %fd43, %fd29;
	mul.f64 	%fd1051, %fd44, %fd1050;
	mul.f64 	%fd1052, %fd2, %fd1051;
	mul.f64 	%fd1053, %fd25, %fd1052;
	add.f64 	%fd1054, %fd29, %fd29;
	mul.f64 	%fd1055, %fd43, %fd1054;
	fma.rn.f64 	%fd1056, %fd1055, %fd46, %fd1047;
	add.f64 	%fd1057, %fd43, %fd43;
	mul.f64 	%fd1058, %fd1057, %fd4;
	mul.f64 	%fd1059, %fd1058, %fd46;
	mul.f64 	%fd1060, %fd46, %fd1059;
	mul.f64 	%fd1061, %fd25, %fd1060;
	sub.f64 	%fd1062, %fd1056, %fd1061;
	mul.f64 	%fd1063, %fd1053, %fd1062;
	fma.rn.f64 	%fd1064, %fd1044, %fd1049, %fd1063;
	mul.f64 	%fd1065, %fd1064, %fd1041;
	add.f64 	%fd1066, %fd4, %fd4;
	mul.f64 	%fd1067, %fd1066, %fd26;
	mul.f64 	%fd1068, %fd1067, %fd29;
	add.f64 	%fd1069, %fd27, %fd27;
	mul.f64 	%fd1070, %fd1069, %fd47;
	mul.f64 	%fd1071, %fd25, %fd1070;
	sub.f64 	%fd1072, %fd1071, %fd1068;
	mul.f64 	%fd1073, %fd1066, %fd30;
	mul.f64 	%fd1074, %fd1073, %fd47;
	mov.f64 	%fd1075, 0dBFF0000000000000;
	sub.f64 	%fd1076, %fd1075, %fd1074;
	add.f64 	%fd1077, %fd47, %fd47;
	mul.f64 	%fd1078, %fd47, %fd1077;
	fma.rn.f64 	%fd1079, %fd25, %fd1078, %fd1076;
	mul.f64 	%fd1080, %fd25, %fd1079;
	fma.rn.f64 	%fd1081, %fd2, %fd1072, %fd1080;
	mul.f64 	%fd1082, %fd1081, %fd1065;
	add.f64 	%fd1083, %fd2, %fd2;
	mul.f64 	%fd1084, %fd1083, %fd31;
	mul.f64 	%fd1085, %fd4, %fd31;
	mul.f64 	%fd1086, %fd25, %fd48;
	sub.f64 	%fd1087, %fd1085, %fd1086;
	mul.f64 	%fd1088, %fd1066, %fd31;
	fma.rn.f64 	%fd1089, %fd1088, %fd48, 0d3FF0000000000000;
	add.f64 	%fd1090, %fd48, %fd48;
	mul.f64 	%fd1091, %fd48, %fd1090;
	mul.f64 	%fd1092, %fd25, %fd1091;
	sub.f64 	%fd1093, %fd1089, %fd1092;
	mul.f64 	%fd1094, %fd25, %fd1093;
	fma.rn.f64 	%fd1095, %fd1084, %fd1087, %fd1094;
	mul.f64 	%fd1096, %fd1095, %fd1082;
	mul.f64 	%fd1563, %fd1096, %fd50;
	bra.uni 	$L__BB0_55;
$L__BB0_53:
	mul.f64 	%fd828, %fd43, 0d4010000000000000;
	mul.f64 	%fd829, %fd43, %fd828;
	mul.f64 	%fd830, %fd43, %fd829;
	mul.f64 	%fd831, %fd43, %fd830;
	mul.f64 	%fd832, %fd43, %fd831;
	mul.f64 	%fd833, %fd43, %fd832;
	rcp.rn.f64 	%fd834, %fd833;
	add.f64 	%fd835, %fd1, %fd1;
	mul.f64 	%fd836, %fd835, %fd26;
	mul.f64 	%fd837, %fd25, %fd46;
	fma.rn.f64 	%fd838, %fd2, %fd26, %fd837;
	mul.f64 	%fd839, %fd836, %fd838;
	sub.f64 	%fd840, %fd43, %fd839;
	add.f64 	%fd841, %fd2, %fd2;
	mul.f64 	%fd842, %fd841, %fd26;
	fma.rn.f64 	%fd843, %fd842, %fd46, 0dBFF0000000000000;
	add.f64 	%fd844, %fd46, %fd46;
	mul.f64 	%fd845, %fd46, %fd844;
	fma.rn.f64 	%fd846, %fd25, %fd845, %fd843;
	mul.f64 	%fd847, %fd25, %fd846;
	mul.f64 	%fd848, %fd1, 0d4010000000000000;
	mul.f64 	%fd849, %fd1, %fd848;
	mul.f64 	%fd850, %fd849, %fd27;
	mul.f64 	%fd851, %fd850, %fd28;
	mul.f64 	%fd852, %fd25, %fd47;
	fma.rn.f64 	%fd853, %fd2, %fd27, %fd852;
	mul.f64 	%fd854, %fd851, %fd853;
	fma.rn.f64 	%fd855, %fd2, %fd28, %fd837;
	mul.f64 	%fd856, %fd841, %fd27;
	fma.rn.f64 	%fd857, %fd856, %fd47, 0dBFF0000000000000;
	add.f64 	%fd858, %fd47, %fd47;
	mul.f64 	%fd859, %fd47, %fd858;
	add.f64 	%fd860, %fd857, %fd859;
	fma.rn.f64 	%fd861, %fd25, %fd860, %fd43;
	mul.f64 	%fd862, %fd841, %fd28;
	fma.rn.f64 	%fd863, %fd862, %fd48, 0dBFF0000000000000;
	add.f64 	%fd864, %fd48, %fd48;
	mul.f64 	%fd865, %fd47, %fd864;
	add.f64 	%fd866, %fd863, %fd865;
	fma.rn.f64 	%fd867, %fd25, %fd866, %fd43;
	mul.f64 	%fd868, %fd861, %fd867;
	fma.rn.f64 	%fd869, %fd855, %fd854, %fd868;
	mul.f64 	%fd870, %fd2, %fd841;
	mul.f64 	%fd871, %fd870, %fd27;
	mul.f64 	%fd872, %fd871, %fd28;
	mul.f64 	%fd873, %fd27, %fd48;
	mul.f64 	%fd874, %fd25, %fd873;
	fma.rn.f64 	%fd875, %fd28, %fd47, %fd874;
	mul.f64 	%fd876, %fd27, 0d4010000000000000;
	mul.f64 	%fd877, %fd876, %fd28;
	mul.f64 	%fd878, %fd877, %fd47;
	mul.f64 	%fd879, %fd878, %fd48;
	mul.f64 	%fd880, %fd25, %fd879;
	fma.rn.f64 	%fd881, %fd25, %fd859, 0dBFF0000000000000;
	fma.rn.f64 	%fd882, %fd25, %fd881, %fd43;
	mul.f64 	%fd883, %fd28, %fd28;
	mul.f64 	%fd884, %fd883, %fd882;
	fma.rn.f64 	%fd885, %fd25, %fd880, %fd884;
	mul.f64 	%fd886, %fd48, %fd864;
	fma.rn.f64 	%fd887, %fd25, %fd886, 0dBFF0000000000000;
	fma.rn.f64 	%fd888, %fd25, %fd887, %fd43;
	mul.f64 	%fd889, %fd27, %fd27;
	fma.rn.f64 	%fd890, %fd889, %fd888, %fd885;
	mul.f64 	%fd891, %fd2, %fd890;
	fma.rn.f64 	%fd892, %fd872, %fd875, %fd891;
	mul.f64 	%fd893, %fd28, %fd48;
	fma.rn.f64 	%fd894, %fd25, %fd865, 0dBFF0000000000000;
	fma.rn.f64 	%fd895, %fd25, %fd894, %fd43;
	mul.f64 	%fd896, %fd27, %fd47;
	mul.f64 	%fd897, %fd896, %fd895;
	fma.rn.f64 	%fd898, %fd893, %fd895, %fd897;
	fma.rn.f64 	%fd899, %fd25, %fd898, %fd892;
	mul.f64 	%fd900, %fd835, %fd899;
	sub.f64 	%fd901, %fd869, %fd900;
	fma.rn.f64 	%fd902, %fd847, %fd901, %fd840;
	mul.f64 	%fd903, %fd834, %fd902;
	mul.f64 	%fd1563, %fd903, %fd50;
	bra.uni 	$L__BB0_55;
$L__BB0_54:
	mul.f64 	%fd574, %fd43, 0d4010000000000000;
	mul.f64 	%fd575, %fd43, %fd574;
	mul.f64 	%fd576, %fd43, %fd575;
	mul.f64 	%fd577, %fd43, %fd576;
	mul.f64 	%fd578, %fd43, %fd577;
	mul.f64 	%fd579, %fd43, %fd578;
	mul.f64 	%fd580, %fd44, %fd579;
	mul.f64 	%fd581, %fd44, %fd580;
	mul.f64 	%fd582, %fd44, %fd581;
	mul.f64 	%fd583, %fd44, %fd582;
	mul.f64 	%fd584, %fd44, %fd583;
	mul.f64 	%fd585, %fd1, %fd584;
	mul.f64 	%fd586, %fd1, %fd585;
	mul.f64 	%fd587, %fd2, %fd586;
	mul.f64 	%fd588, %fd2, %fd587;
	rcp.rn.f64 	%fd589, %fd588;
	neg.f64 	%fd590, %fd589;
	add.f64 	%fd591, %fd2, %fd2;
	mul.f64 	%fd592, %fd2, %fd591;
	mul.f64 	%fd593, %fd592, %fd26;
	mul.f64 	%fd594, %fd26, %fd593;
	mul.f64 	%fd595, %fd44, %fd594;
	mul.f64 	%fd596, %fd44, %fd595;
	mul.f64 	%fd597, %fd4, %fd29;
	mul.f64 	%fd598, %fd25, %fd46;
	sub.f64 	%fd599, %fd597, %fd598;
	mul.f64 	%fd600, %fd44, %fd26;
	mul.f64 	%fd601, %fd44, %fd600;
	sub.f64 	%fd602, %fd1, %fd2;
	mul.f64 	%fd603, %fd602, %fd601;
	add.f64 	%fd604, %fd46, %fd46;
	mul.f64 	%fd605, %fd46, %fd604;
	fma.rn.f64 	%fd606, %fd25, %fd605, 0dBFF0000000000000;
	mul.f64 	%fd607, %fd44, %fd44;
	mul.f64 	%fd608, %fd1, %fd607;
	mul.f64 	%fd609, %fd2, %fd608;
	mul.f64 	%fd610, %fd609, %fd46;
	fma.rn.f64 	%fd611, %fd25, %fd605, 0dC008000000000000;
	fma.rn.f64 	%fd612, %fd25, %fd611, %fd43;
	mul.f64 	%fd613, %fd610, %fd612;
	fma.rn.f64 	%fd614, %fd603, %fd606, %fd613;
	mul.f64 	%fd615, %fd25, %fd614;
	fma.rn.f64 	%fd616, %fd596, %fd599, %fd615;
	add.f64 	%fd617, %fd26, %fd26;
	mul.f64 	%fd618, %fd44, %fd617;
	mul.f64 	%fd619, %fd44, %fd618;
	mul.f64 	%fd620, %fd2, %fd619;
	mul.f64 	%fd621, %fd620, %fd46;
	mul.f64 	%fd623, %fd44, %fd132;
	mul.f64 	%fd624, %fd1, %fd623;
	mul.f64 	%fd625, %fd2, %fd624;
	sub.f64 	%fd626, %fd621, %fd625;
	mul.f64 	%fd627, %fd617, %fd46;
	sub.f64 	%fd628, %fd2, %fd627;
	mul.f64 	%fd629, %fd591, %fd46;
	mul.f64 	%fd630, %fd46, %fd629;
	mul.f64 	%fd631, %fd25, %fd630;
	sub.f64 	%fd632, %fd628, %fd631;
	fma.rn.f64 	%fd633, %fd608, %fd632, %fd626;
	mul.f64 	%fd634, %fd25, %fd633;
	fma.rn.f64 	%fd635, %fd597, %fd634, %fd616;
	mul.f64 	%fd636, %fd590, %fd635;
	mul.f64 	%fd637, %fd592, %fd27;
	mul.f64 	%fd638, %fd27, %fd637;
	mul.f64 	%fd639, %fd44, %fd638;
	mul.f64 	%fd640, %fd44, %fd639;
	mul.f64 	%fd641, %fd4, %fd30;
	mul.f64 	%fd642, %fd25, %fd47;
	sub.f64 	%fd643, %fd641, %fd642;
	mul.f64 	%fd644, %fd44, %fd27;
	mul.f64 	%fd645, %fd44, %fd644;
	mul.f64 	%fd646, %fd602, %fd645;
	add.f64 	%fd647, %fd47, %fd47;
	mul.f64 	%fd648, %fd47, %fd647;
	fma.rn.f64 	%fd649, %fd25, %fd648, 0dBFF0000000000000;
	mul.f64 	%fd650, %fd609, %fd47;
	fma.rn.f64 	%fd651, %fd25, %fd648, 0dC008000000000000;
	fma.rn.f64 	%fd652, %fd25, %fd651, %fd43;
	mul.f64 	%fd653, %fd650, %fd652;
	fma.rn.f64 	%fd654, %fd646, %fd649, %fd653;
	mul.f64 	%fd655, %fd25, %fd654;
	fma.rn.f64 	%fd656, %fd640, %fd643, %fd655;
	add.f64 	%fd657, %fd27, %fd27;
	mul.f64 	%fd658, %fd44, %fd657;
	mul.f64 	%fd659, %fd44, %fd658;
	mul.f64 	%fd660, %fd2, %fd659;
	mul.f64 	%fd661, %fd660, %fd47;
	sub.f64 	%fd662, %fd661, %fd625;
	mul.f64 	%fd663, %fd657, %fd47;
	sub.f64 	%fd664, %fd2, %fd663;
	mul.f64 	%fd665, %fd591, %fd47;
	mul.f64 	%fd666, %fd47, %fd665;
	mul.f64 	%fd667, %fd25, %fd666;
	sub.f64 	%fd668, %fd664, %fd667;
	fma.rn.f64 	%fd669, %fd608, %fd668, %fd662;
	mul.f64 	%fd670, %fd25, %fd669;
	fma.rn.f64 	%fd671, %fd641, %fd670, %fd656;
	mul.f64 	%fd672, %fd636, %fd671;
	mul.f64 	%fd673, %fd4, %fd31;
	mul.f64 	%fd674, %fd591, %fd28;
	add.f64 	%fd675, %fd48, %fd48;
	mul.f64 	%fd676, %fd48, %fd675;
	mul.f64 	%fd677, %fd25, %fd676;
	fma.rn.f64 	%fd678, %fd674, %fd48, %fd677;
	add.f64 	%fd679, %fd678, 0dBFF0000000000000;
	fma.rn.f64 	%fd680, %fd25, %fd679, %fd43;
	mul.f64 	%fd681, %fd673, %fd680;
	mul.f64 	%fd682, %fd1, %fd28;
	mul.f64 	%fd683, %fd25, %fd48;
	sub.f64 	%fd684, %fd673, %fd683;
	add.f64 	%fd685, %fd4, %fd4;
	mul.f64 	%fd686, %fd685, %fd31;
	fma.rn.f64 	%fd687, %fd686, %fd48, 0d3FF0000000000000;
	sub.f64 	%fd688, %fd687, %fd677;
	mul.f64 	%fd689, %fd25, %fd688;
	fma.rn.f64 	%fd690, %fd674, %fd684, %fd689;
	mul.f64 	%fd691, %fd682, %fd690;
	sub.f64 	%fd692, %fd681, %fd691;
	add.f64 	%fd693, %fd28, %fd28;
	mul.f64 	%fd694, %fd693, %fd48;
	mul.f64 	%fd695, %fd48, %fd694;
	mul.f64 	%fd696, %fd25, %fd695;
	sub.f64 	%fd697, %fd28, %fd696;
	mul.f64 	%fd698, %fd2, %fd697;
	add.f64 	%fd699, %fd677, 0dC008000000000000;
	fma.rn.f64 	%fd700, %fd25, %fd699, %fd43;
	mul.f64 	%fd701, %fd48, %fd700;
	sub.f64 	%fd702, %fd698, %fd701;
	fma.rn.f64 	%fd703, %fd25, %fd702, %fd692;
	mul.f64 	%fd704, %fd703, %fd672;
	mul.f64 	%fd1563, %fd704, %fd50;
$L__BB0_55:
	ld.param.u64 	%rd69, [_Z7intssssiPiS_PdS0_S0_S_S_S0_S_S0_ii_param_10];
	mul.f64 	%fd1550, %fd9, %fd10;
	mul.f64 	%fd1551, %fd1550, %fd11;
	mul.f64 	%fd1552, %fd1551, %fd12;
	mul.f64 	%fd1553, %fd1552, %fd1563;
	mul.f64 	%fd1554, %fd5, %fd6;
	mul.f64 	%fd1555, %fd1554, %fd7;
	mul.f64 	%fd1556, %fd1555, %fd8;
	mul.f64 	%fd1557, %fd1556, %fd1553;
	cvta.to.global.u64 	%rd58, %rd69;
	mul.wide.s32 	%rd59, %r1, 8;
	add.s64 	%rd60, %rd58, %rd59;
	st.global.f64 	[%rd60], %fd1557;
$L__BB0_56:
	ret;

}
.func  (.param .b64 func_retval0) __internal_accurate_pow(
	.param .b64 __internal_accurate_pow_param_0
)
{
	.reg .pred 	%p<8>;
	.reg .b32 	%r<49>;
	.reg .b32 	%f<3>;
	.reg .b64 	%fd<109>;

	ld.param.f64 	%fd10, [__internal_accurate_pow_param_0];
	{
	.reg .b32 %temp; 
	mov.b64 	{%temp, %r46}, %fd10;
	}
	{
	.reg .b32 %temp; 
	mov.b64 	{%r45, %temp}, %fd10;
	}
	shr.u32 	%r47, %r46, 20;
	setp.gt.u32 	%p1, %r46, 1048575;
	@%p1 bra 	$L__BB1_2;
	mul.f64 	%fd11, %fd10, 0d4350000000000000;
	{
	.reg .b32 %temp; 
	mov.b64 	{%temp, %r46}, %fd11;
	}
	{
	.reg .b32 %temp; 
	mov.b64 	{%r45, %temp}, %fd11;
	}
	shr.u32 	%r16, %r46, 20;
	add.s32 	%r47, %r16, -54;
$L__BB1_2:
	add.s32 	%r48, %r47, -1023;
	and.b32  	%r17, %r46, -2146435073;
	or.b32  	%r18, %r17, 1072693248;
	mov.b64 	%fd107, {%r45, %r18};
	setp.lt.u32 	%p2, %r18, 1073127583;
	@%p2 bra 	$L__BB1_4;
	{
	.reg .b32 %temp; 
	mov.b64 	{%r19, %temp}, %fd107;
	}
	{
	.reg .b32 %temp; 
	mov.b64 	{%temp, %r20}, %fd107;
	}
	add.s32 	%r21, %r20, -1048576;
	mov.b64 	%fd107, {%r19, %r21};
	add.s32 	%r48, %r47, -1022;
$L__BB1_4:
	add.f64 	%fd12, %fd107, 0dBFF0000000000000;
	add.f64 	%fd13, %fd107, 0d3FF0000000000000;
	rcp.approx.ftz.f64 	%fd14, %fd13;
	neg.f64 	%fd15, %fd13;
	fma.rn.f64 	%fd16, %fd15, %fd14, 0d3FF0000000000000;
	fma.rn.f64 	%fd17, %fd16, %fd16, %fd16;
	fma.rn.f64 	%fd18, %fd17, %fd14, %fd14;
	mul.f64 	%fd19, %fd12, %fd18;
	fma.rn.f64 	%fd20, %fd12, %fd18, %fd19;
	mul.f64 	%fd21, %fd20, %fd20;
	fma.rn.f64 	%fd22, %fd21, 0d3EB0F5FF7D2CAFE2, 0d3ED0F5D241AD3B5A;
	fma.rn.f64 	%fd23, %fd22, %fd21, 0d3EF3B20A75488A3F;
	fma.rn.f64 	%fd24, %fd23, %fd21, 0d3F1745CDE4FAECD5;
	fma.rn.f64 	%fd25, %fd24, %fd21, 0d3F3C71C7258A578B;
	fma.rn.f64 	%fd26, %fd25, %fd21, 0d3F6249249242B910;
	fma.rn.f64 	%fd27, %fd26, %fd21, 0d3F89999999999DFB;
	sub.f64 	%fd28, %fd12, %fd20;
	add.f64 	%fd29, %fd28, %fd28;
	neg.f64 	%fd30, %fd20;
	fma.rn.f64 	%fd31, %fd30, %fd12, %fd29;
	mul.f64 	%fd32, %fd18, %fd31;
	fma.rn.f64 	%fd33, %fd21, %fd27, 0d3FB5555555555555;
	mov.f64 	%fd34, 0d3FB5555555555555;
	sub.f64 	%fd35, %fd34, %fd33;
	fma.rn.f64 	%fd36, %fd21, %fd27, %fd35;
	add.f64 	%fd37, %fd36, 0dBC46A4CB00B9E7B0;
	add.f64 	%fd38, %fd33, %fd37;
	sub.f64 	%fd39, %fd33, %fd38;
	add.f64 	%fd40, %fd37, %fd39;
	mul.rn.f64 	%fd41, %fd20, %fd20;
	neg.f64 	%fd42, %fd41;
	fma.rn.f64 	%fd43, %fd20, %fd20, %fd42;
	{
	.reg .b32 %temp; 
	mov.b64 	{%r22, %temp}, %fd32;
	}
	{
	.reg .b32 %temp; 
	mov.b64 	{%temp, %r23}, %fd32;
	}
	add.s32 	%r24, %r23, 1048576;
	mov.b64 	%fd44, {%r22, %r24};
	fma.rn.f64 	%fd45, %fd20, %fd44, %fd43;
	mul.rn.f64 	%fd46, %fd41, %fd20;
	neg.f64 	%fd47, %fd46;
	fma.rn.f64 	%fd48, %fd41, %fd20, %fd47;
	fma.rn.f64 	%fd49, %fd41, %fd32, %fd48;
	fma.rn.f64 	%fd50, %fd45, %fd20, %fd49;
	mul.rn.f64 	%fd51, %fd38, %fd46;
	neg.f64 	%fd52, %fd51;
	fma.rn.f64 	%fd53, %fd38, %fd46, %fd52;
	fma.rn.f64 	%fd54, %fd38, %fd50, %fd53;
	fma.rn.f64 	%fd55, %fd40, %fd46, %fd54;
	add.f64 	%fd56, %fd51, %fd55;
	sub.f64 	%fd57, %fd51, %fd56;
	add.f64 	%fd58, %fd55, %fd57;
	add.f64 	%fd59, %fd20, %fd56;
	sub.f64 	%fd60, %fd20, %fd59;
	add.f64 	%fd61, %fd56, %fd60;
	add.f64 	%fd62, %fd58, %fd61;
	add.f64 	%fd63, %fd32, %fd62;
	add.f64 	%fd64, %fd59, %fd63;
	sub.f64 	%fd65, %fd59, %fd64;
	add.f64 	%fd66, %fd63, %fd65;
	xor.b32  	%r25, %r48, -2147483648;
	mov.b32 	%r26, 1127219200;
	mov.b64 	%fd67, {%r25, %r26};
	mov.b32 	%r27, -2147483648;
	mov.b64 	%fd68, {%r27, %r26};
	sub.f64 	%fd69, %fd67, %fd68;
	fma.rn.f64 	%fd70, %fd69, 0d3FE62E42FEFA39EF, %fd64;
	fma.rn.f64 	%fd71, %fd69, 0dBFE62E42FEFA39EF, %fd70;
	sub.f64 	%fd72, %fd71, %fd64;
	sub.f64 	%fd73, %fd66, %fd72;
	fma.rn.f64 	%fd74, %fd69, 0d3C7ABC9E3B39803F, %fd73;
	add.f64 	%fd75, %fd70, %fd74;
	sub.f64 	%fd76, %fd70, %fd75;
	add.f64 	%fd77, %fd74, %fd76;
	mov.f64 	%fd78, 0d4018000000000000;
	{
	.reg .b32 %temp; 
	mov.b64 	{%temp, %r28}, %fd78;
	}
	{
	.reg .b32 %temp; 
	mov.b64 	{%r29, %temp}, %fd78;
	}
	shl.b32 	%r30, %r28, 1;
	setp.gt.u32 	%p3, %r30, -33554433;
	and.b32  	%r31, %r28, -15728641;
	selp.b32 	%r32, %r31, %r28, %p3;
	mov.b64 	%fd79, {%r29, %r32};
	mul.rn.f64 	%fd80, %fd75, %fd79;
	neg.f64 	%fd81, %fd80;
	fma.rn.f64 	%fd82, %fd75, %fd79, %fd81;
	fma.rn.f64 	%fd83, %fd77, %fd79, %fd82;
	add.f64 	%fd4, %fd80, %fd83;
	sub.f64 	%fd84, %fd80, %fd4;
	add.f64 	%fd5, %fd83, %fd84;
	fma.rn.f64 	%fd85, %fd4, 0d3FF71547652B82FE, 0d4338000000000000;
	{
	.reg .b32 %temp; 
	mov.b64 	{%r13, %temp}, %fd85;
	}
	mov.f64 	%fd86, 0dC338000000000000;
	add.rn.f64 	%fd87, %fd85, %fd86;
	fma.rn.f64 	%fd88, %fd87, 0dBFE62E42FEFA39EF, %fd4;
	fma.rn.f64 	%fd89, %fd87, 0dBC7ABC9E3B39803F, %fd88;
	fma.rn.f64 	%fd90, %fd89, 0d3E5ADE1569CE2BDF, 0d3E928AF3FCA213EA;
	fma.rn.f64 	%fd91, %fd90, %fd89, 0d3EC71DEE62401315;
	fma.rn.f64 	%fd92, %fd91, %fd89, 0d3EFA01997C89EB71;
	fma.rn.f64 	%fd93, %fd92, %fd89, 0d3F2A01A014761F65;
	fma.rn.f64 	%fd94, %fd93, %fd89, 0d3F56C16C1852B7AF;
	fma.rn.f64 	%fd95, %fd94, %fd89, 0d3F81111111122322;
	fma.rn.f64 	%fd96, %fd95, %fd89, 0d3FA55555555502A1;
	fma.rn.f64 	%fd97, %fd96, %fd89, 0d3FC5555555555511;
	fma.rn.f64 	%fd98, %fd97, %fd89, 0d3FE000000000000B;
	fma.rn.f64 	%fd99, %fd98, %fd89, 0d3FF0000000000000;
	fma.rn.f64 	%fd100, %fd99, %fd89, 0d3FF0000000000000;
	{
	.reg .b32 %temp; 
	mov.b64 	{%r14, %temp}, %fd100;
	}
	{
	.reg .b32 %temp; 
	mov.b64 	{%temp, %r15}, %fd100;
	}
	shl.b32 	%r33, %r13, 20;
	add.s32 	%r34, %r33, %r15;
	mov.b64 	%fd108, {%r14, %r34};
	{
	.reg .b32 %temp; 
	mov.b64 	{%temp, %r35}, %fd4;
	}
	mov.b32 	%f2, %r35;
	abs.f32 	%f1, %f2;
	setp.lt.f32 	%p4, %f1, 0f4086232B;
	@%p4 bra 	$L__BB1_7;
	setp.lt.f64 	%p5, %fd4, 0d0000000000000000;
	add.f64 	%fd101, %fd4, 0d7FF0000000000000;
	selp.f64 	%fd108, 0d0000000000000000, %fd101, %p5;
	setp.geu.f32 	%p6, %f1, 0f40874800;
	@%p6 bra 	$L__BB1_7;
	shr.u32 	%r36, %r13, 31;
	add.s32 	%r37, %r13, %r36;
	shr.s32 	%r38, %r37, 1;
	shl.b32 	%r39, %r38, 20;
	add.s32 	%r40, %r15, %r39;
	mov.b64 	%fd102, {%r14, %r40};
	sub.s32 	%r41, %r13, %r38;
	shl.b32 	%r42, %r41, 20;
	add.s32 	%r43, %r42, 1072693248;
	mov.b32 	%r44, 0;
	mov.b64 	%fd103, {%r44, %r43};
	mul.f64 	%fd108, %fd103, %fd102;
$L__BB1_7:
	abs.f64 	%fd104, %fd108;
	setp.eq.f64 	%p7, %fd104, 0d7FF0000000000000;
	fma.rn.f64 	%fd105, %fd108, %fd5, %fd108;
	selp.f64 	%fd106, %fd108, %fd105, %p7;
	st.param.f64 	[func_retval0], %fd106;
	ret;

}


// ===== COMPILED SASS (sm_100) =====

	.target	sm_100

	.elftype	@"ET_EXEC"


//--------------------- .note.nv.tkinfo           --------------------------
	.section	.note.nv.tkinfo,"",@"SHT_NOTE"
	.sectionflags	@"SHF_NOTE_NV_TKINFO"
	.tkinfo
        /*0018*/ 	.word	0x00000002
        /*0030*/ 	.string	""
        /*0030*/ 	.string	"ptxas"
        /*0030*/ 	.string	"Cuda compilation tools, release 13.0, V13.0.88"
        /*0030*/ 	.string	"Build cuda_13.0.r13.0/compiler.36424714_0"
        /*0030*/ 	.string	"-arch sm_100 -m 64 "



//--------------------- .note.nv.cuinfo           --------------------------
	.section	.note.nv.cuinfo,"",@"SHT_NOTE"
	.sectionflags	@"SHF_NOTE_NV_CUINFO"
        /*0018*/ 	.short	0x0002
        /*001a*/ 	.short	0x0064
        /*001c*/ 	.short	0x0082
	.zero		2


//--------------------- .nv.info                  --------------------------
	.section	.nv.info,"",@"SHT_CUDA_INFO"
	.align	4


	//----- nvinfo : EIATTR_REGCOUNT
	.align		4
        /*0000*/ 	.byte	0x04, 0x2f
        /*0002*/ 	.short	(.L_1 - .L_0)
	.align		4
.L_0:
        /*0004*/ 	.word	index@(_Z7intssssiPiS_PdS0_S0_S_S_S0_S_S0_ii)
        /*0008*/ 	.word	0x00000060


	//----- nvinfo : EIATTR_FRAME_SIZE
	.align		4
.L_1:
        /*000c*/ 	.byte	0x04, 0x11
        /*000e*/ 	.short	(.L_3 - .L_2)
	.align		4
.L_2:
        /*0010*/ 	.word	index@($_Z7intssssiPiS_PdS0_S0_S_S_S0_S_S0_ii$__internal_accurate_pow)
        /*0014*/ 	.word	0x00000000


	//----- nvinfo : EIATTR_FRAME_SIZE
	.align		4
.L_3:
        /*0018*/ 	.byte	0x04, 0x11
        /*001a*/ 	.short	(.L_5 - .L_4)
	.align		4
.L_4:
        /*001c*/ 	.word	index@($__internal_2_$__cuda_sm20_dsqrt_rn_f64_mediumpath_v1)
        /*0020*/ 	.word	0x00000000


	//----- nvinfo : EIATTR_FRAME_SIZE
	.align		4
.L_5:
        /*0024*/ 	.byte	0x04, 0x11
        /*0026*/ 	.short	(.L_7 - .L_6)
	.align		4
.L_6:
        /*0028*/ 	.word	index@($__internal_1_$__cuda_sm20_div_rn_f64_full)
        /*002c*/ 	.word	0x00000000


	//----- nvinfo : EIATTR_FRAME_SIZE
	.align		4
.L_7:
        /*0030*/ 	.byte	0x04, 0x11
        /*0032*/ 	.short	(.L_9 - .L_8)
	.align		4
.L_8:
        /*0034*/ 	.word	index@($__internal_0_$__cuda_sm20_dblrcp_rn_slowpath_v3)
        /*0038*/ 	.word	0x00000000


	//----- nvinfo : EIATTR_FRAME_SIZE
	.align		4
.L_9:
        /*003c*/ 	.byte	0x04, 0x11
        /*003e*/ 	.short	(.L_11 - .L_10)
	.align		4
.L_10:
        /*0040*/ 	.word	index@(_Z7intssssiPiS_PdS0_S0_S_S_S0_S_S0_ii)
        /*0044*/ 	.word	0x00000000


	//----- nvinfo : EIATTR_MIN_STACK_SIZE
	.align		4
.L_11:
        /*0048*/ 	.byte	0x04, 0x12
        /*004a*/ 	.short	(.L_13 - .L_12)
	.align		4
.L_12:
        /*004c*/ 	.word	index@(_Z7intssssiPiS_PdS0_S0_S_S_S0_S_S0_ii)
        /*0050*/ 	.word	0x00000000
.L_13:


//--------------------- .nv.compat                --------------------------
	.section	.nv.compat,"",@"SHT_CUDA_COMPAT_INFO"
	.align	4
        /*0000*/ 	.byte	0x02, 0x09, 0x00, 0x00, 0x02, 0x02, 0x01, 0x00, 0x02, 0x05, 0x05, 0x00, 0x03, 0x07, 0x01, 0x01
        /*0010*/ 	.byte	0x02, 0x03, 0x00, 0x00, 0x02, 0x06, 0x01, 0x00, 0x04, 0x0b, 0x08, 0x00, 0x01, 0x00, 0x00, 0x00
        /*0020*/ 	.byte	0x00, 0x00, 0x00, 0x00


//--------------------- .nv.info._Z7intssssiPiS_PdS0_S0_S_S_S0_S_S0_ii --------------------------
	.section	.nv.info._Z7intssssiPiS_PdS0_S0_S_S_S0_S_S0_ii,"",@"SHT_CUDA_INFO"
	.sectionflags	@""
	.align	4


	//----- nvinfo : EIATTR_CUDA_API_VERSION
	.align		4
        /*0000*/ 	.byte	0x04, 0x37
        /*0002*/ 	.short	(.L_15 - .L_14)
.L_14:
        /*0004*/ 	.word	0x00000082


	//----- nvinfo : EIATTR_KPARAM_INFO
	.align		4
.L_15:
        /*0008*/ 	.byte	0x04, 0x17
        /*000a*/ 	.short	(.L_17 - .L_16)
.L_16:
        /*000c*/ 	.word	0x00000000
        /*0010*/ 	.short	0x000c
        /*0012*/ 	.short	0x005c
        /*0014*/ 	.byte	0x00, 0xf0, 0x11, 0x00


	//----- nvinfo : EIATTR_KPARAM_INFO
	.align		4
.L_17:
        /*0018*/ 	.byte	0x04, 0x17
        /*001a*/ 	.short	(.L_19 - .L_18)
.L_18:
        /*001c*/ 	.word	0x00000000
        /*0020*/ 	.short	0x000b
        /*0022*/ 	.short	0x0058
        /*0024*/ 	.byte	0x00, 0xf0, 0x11, 0x00


	//----- nvinfo : EIATTR_KPARAM_INFO
	.align		4
.L_19:
        /*0028*/ 	.byte	0x04, 0x17
        /*002a*/ 	.short	(.L_21 - .L_20)
.L_20:
        /*002c*/ 	.word	0x00000000
        /*0030*/ 	.short	0x000a
        /*0032*/ 	.short	0x0050
        /*0034*/ 	.byte	0x00, 0xf5, 0x21, 0x00


	//----- nvinfo : EIATTR_KPARAM_INFO
	.align		4
.L_21:
        /*0038*/ 	.byte	0x04, 0x17
        /*003a*/ 	.short	(.L_23 - .L_22)
.L_22:
        /*003c*/ 	.word	0x00000000
        /*0040*/ 	.short	0x0009
        /*0042*/ 	.short	0x0048
        /*0044*/ 	.byte	0x00, 0xf5, 0x21, 0x00


	//----- nvinfo : EIATTR_KPARAM_INFO
	.align		4
.L_23:
        /*0048*/ 	.byte	0x04, 0x17
        /*004a*/ 	.short	(.L_25 - .L_24)
.L_24:
        /*004c*/ 	.word	0x00000000
        /*0050*/ 	.short	0x0008
        /*0052*/ 	.short	0x0040
        /*0054*/ 	.byte	0x00, 0xf5, 0x21, 0x00


	//----- nvinfo : EIATTR_KPARAM_INFO
	.align		4
.L_25:
        /*0058*/ 	.byte	0x04, 0x17
        /*005a*/ 	.short	(.L_27 - .L_26)
.L_26:
        /*005c*/ 	.word	0x00000000
        /*0060*/ 	.short	0x0007
        /*0062*/ 	.short	0x0038
        /*0064*/ 	.byte	0x00, 0xf5, 0x21, 0x00


	//----- nvinfo : EIATTR_KPARAM_INFO
	.align		4
.L_27:
        /*0068*/ 	.byte	0x04, 0x17
        /*006a*/ 	.short	(.L_29 - .L_28)
.L_28:
        /*006c*/ 	.word	0x00000000
        /*0070*/ 	.short	0x0006
        /*0072*/ 	.short	0x0030
        /*0074*/ 	.byte	0x00, 0xf5, 0x21, 0x00


	//----- nvinfo : EIATTR_KPARAM_INFO
	.align		4
.L_29:
        /*0078*/ 	.byte	0x04, 0x17
        /*007a*/ 	.short	(.L_31 - .L_30)
.L_30:
        /*007c*/ 	.word	0x00000000
        /*0080*/ 	.short	0x0005
        /*0082*/ 	.short	0x0028
        /*0084*/ 	.byte	0x00, 0xf5, 0x21, 0x00


	//----- nvinfo : EIATTR_KPARAM_INFO
	.align		4
.L_31:
        /*0088*/ 	.byte	0x04, 0x17
        /*008a*/ 	.short	(.L_33 - .L_32)
.L_32:
        /*008c*/ 	.word	0x00000000
        /*0090*/ 	.short	0x0004
        /*0092*/ 	.short	0x0020
        /*0094*/ 	.byte	0x00, 0xf5, 0x21, 0x00


	//----- nvinfo : EIATTR_KPARAM_INFO
	.align		4
.L_33:
        /*0098*/ 	.byte	0x04, 0x17
        /*009a*/ 	.short	(.L_35 - .L_34)
.L_34:
        /*009c*/ 	.word	0x00000000
        /*00a0*/ 	.short	0x0003
        /*00a2*/ 	.short	0x0018
        /*00a4*/ 	.byte	0x00, 0xf5, 0x21, 0x00


	//----- nvinfo : EIATTR_KPARAM_INFO
	.align		4
.L_35:
        /*00a8*/ 	.byte	0x04, 0x17
        /*00aa*/ 	.short	(.L_37 - .L_36)
.L_36:
        /*00ac*/ 	.word	0x00000000
        /*00b0*/ 	.short	0x0002
        /*00b2*/ 	.short	0x0010
        /*00b4*/ 	.byte	0x00, 0xf5, 0x21, 0x00


	//----- nvinfo : EIATTR_KPARAM_INFO
	.align		4
.L_37:
        /*00b8*/ 	.byte	0x04, 0x17
        /*00ba*/ 	.short	(.L_39 - .L_38)
.L_38:
        /*00bc*/ 	.word	0x00000000
        /*00c0*/ 	.short	0x0001
        /*00c2*/ 	.short	0x0008
        /*00c4*/ 	.byte	0x00, 0xf5, 0x21, 0x00


	//----- nvinfo : EIATTR_KPARAM_INFO
	.align		4
.L_39:
        /*00c8*/ 	.byte	0x04, 0x17
        /*00ca*/ 	.short	(.L_41 - .L_40)
.L_40:
        /*00cc*/ 	.word	0x00000000
        /*00d0*/ 	.short	0x0000
        /*00d2*/ 	.short	0x0000
        /*00d4*/ 	.byte	0x00, 0xf0, 0x11, 0x00


	//----- nvinfo : EIATTR_SPARSE_MMA_MASK
	.align		4
.L_41:
        /*00d8*/ 	.byte	0x03, 0x50
        /*00da*/ 	.short	0x0000


	//----- nvinfo : EIATTR_MAXREG_COUNT
	.align		4
        /*00dc*/ 	.byte	0x03, 0x1b
        /*00de*/ 	.short	0x00ff


	//----- nvinfo : EIATTR_MERCURY_ISA_VERSION
	.align		4
        /*00e0*/ 	.byte	0x03, 0x5f
        /*00e2*/ 	.short	0x0101


	//----- nvinfo : EIATTR_VRC_CTA_INIT_COUNT
	.align		4
        /*00e4*/ 	.byte	0x02, 0x4a
	.zero		1
	.zero		1


	//----- nvinfo : EIATTR_EXIT_INSTR_OFFSETS
	.align		4
        /*00e8*/ 	.byte	0x04, 0x1c
        /*00ea*/ 	.short	(.L_43 - .L_42)


	//   ....[0]....
.L_42:
        /*00ec*/ 	.word	0x000000a0


	//   ....[1]....
        /*00f0*/ 	.word	0x000090d0


	//----- nvinfo : EIATTR_INDIRECT_BRANCH_TARGETS
	.align		4
.L_43:
        /*00f4*/ 	.byte	0x04, 0x34
        /*00f6*/ 	.short	(.L_45 - .L_44)


	//   ....[0]....
.L_44:
        /*00f8*/ 	.word	.L_x_88@srel
        /*00fc*/ 	.short	0x0
        /*00fe*/ 	.short	0x0
        /*0100*/ 	.word	0x3
        /*0104*/ 	.word	.L_x_89@srel
        /*0108*/ 	.word	.L_x_90@srel
        /*010c*/ 	.word	.L_x_35@srel


	//   ....[1]....
        /*0110*/ 	.word	.L_x_92@srel
        /*0114*/ 	.short	0x0
        /*0116*/ 	.short	0x0
        /*0118*/ 	.word	0x3
        /*011c*/ 	.word	.L_x_93@srel
        /*0120*/ 	.word	.L_x_94@srel
        /*0124*/ 	.word	.L_x_35@srel


	//   ....[2]....
        /*0128*/ 	.word	.L_x_96@srel
        /*012c*/ 	.short	0x0
        /*012e*/ 	.short	0x0
        /*0130*/ 	.word	0x3
        /*0134*/ 	.word	.L_x_97@srel
        /*0138*/ 	.word	.L_x_98@srel
        /*013c*/ 	.word	.L_x_35@srel


	//   ....[3]....
        /*0140*/ 	.word	.L_x_100@srel
        /*0144*/ 	.short	0x0
        /*0146*/ 	.short	0x0
        /*0148*/ 	.word	0x3
        /*014c*/ 	.word	.L_x_101@srel
        /*0150*/ 	.word	.L_x_102@srel
        /*0154*/ 	.word	.L_x_35@srel


	//   ....[4]....
        /*0158*/ 	.word	.L_x_104@srel
        /*015c*/ 	.short	0x0
        /*015e*/ 	.short	0x0
        /*0160*/ 	.word	0x3
        /*0164*/ 	.word	.L_x_105@srel
        /*0168*/ 	.word	.L_x_106@srel
        /*016c*/ 	.word	.L_x_35@srel


	//   ....[5]....
        /*0170*/ 	.word	.L_x_108@srel
        /*0174*/ 	.short	0x0
        /*0176*/ 	.short	0x0
        /*0178*/ 	.word	0x3
        /*017c*/ 	.word	.L_x_109@srel
        /*0180*/ 	.word	.L_x_110@srel
        /*0184*/ 	.word	.L_x_35@srel


	//   ....[6]....
        /*0188*/ 	.word	.L_x_112@srel
        /*018c*/ 	.short	0x0
        /*018e*/ 	.short	0x0
        /*0190*/ 	.word	0x3
        /*0194*/ 	.word	.L_x_113@srel
        /*0198*/ 	.word	.L_x_114@srel
        /*019c*/ 	.word	.L_x_35@srel


	//   ....[7]....
        /*01a0*/ 	.word	.L_x_116@srel
        /*01a4*/ 	.short	0x0
        /*01a6*/ 	.short	0x0
        /*01a8*/ 	.word	0x3
        /*01ac*/ 	.word	.L_x_117@srel
        /*01b0*/ 	.word	.L_x_118@srel
        /*01b4*/ 	.word	.L_x_35@srel


	//----- nvinfo : EIATTR_CRS_STACK_SIZE
	.align		4
.L_45:
        /*01b8*/ 	.byte	0x04, 0x1e
        /*01ba*/ 	.short	(.L_47 - .L_46)
.L_46:
        /*01bc*/ 	.word	0x00000000


	//----- nvinfo : EIATTR_CBANK_PARAM_SIZE
	.align		4
.L_47:
        /*01c0*/ 	.byte	0x03, 0x19
        /*01c2*/ 	.short	0x0060


	//----- nvinfo : EIATTR_PARAM_CBANK
	.align		4
        /*01c4*/ 	.byte	0x04, 0x0a
        /*01c6*/ 	.short	(.L_49 - .L_48)
	.align		4
.L_48:
        /*01c8*/ 	.word	index@(.nv.constant0._Z7intssssiPiS_PdS0_S0_S_S_S0_S_S0_ii)
        /*01cc*/ 	.short	0x0380
        /*01ce*/ 	.short	0x0060


	//----- nvinfo : EIATTR_SW_WAR
	.align		4
.L_49:
        /*01d0*/ 	.byte	0x04, 0x36
        /*01d2*/ 	.short	(.L_51 - .L_50)
.L_50:
        /*01d4*/ 	.word	0x00000008
.L_51:


//--------------------- .nv.callgraph             --------------------------
	.section	.nv.callgraph,"",@"SHT_CUDA_CALLGRAPH"
	.align	4
	.sectionentsize	8
	.align		4
        /*0000*/ 	.word	0x00000000
	.align		4
        /*0004*/ 	.word	0xffffffff
	.align		4
        /*0008*/ 	.word	0x00000000
	.align		4
        /*000c*/ 	.word	0xfffffffe
	.align		4
        /*0010*/ 	.word	0x00000000
	.align		4
        /*0014*/ 	.word	0xfffffffd
	.align		4
        /*0018*/ 	.word	0x00000000
	.align		4
        /*001c*/ 	.word	0xfffffffc


//--------------------- .nv.constant2._Z7intssssiPiS_PdS0_S0_S_S_S0_S_S0_ii --------------------------
	.section	.nv.constant2._Z7intssssiPiS_PdS0_S0_S_S_S0_S_S0_ii,"a",@progbits
	.sectionflags	@""
	.align	4
.nv.constant2._Z7intssssiPiS_PdS0_S0_S_S_S0_S_S0_ii:
        /*0000*/ 	.byte	0xf0, 0x2c, 0x00, 0x00, 0x90, 0x2a, 0x00, 0x00, 0x10, 0x90, 0x00, 0x00, 0x30, 0x36, 0x00, 0x00
        /*0010*/ 	.byte	0x10, 0x2f, 0x00, 0x00, 0x10, 0x90, 0x00, 0x00, 0xc0, 0x3d, 0x00, 0x00, 0x10, 0x39, 0x00, 0x00
        /*0020*/ 	.byte	0x10, 0x90, 0x00, 0x00, 0xb0, 0x48, 0x00, 0x00, 0x80, 0x40, 0x00, 0x00, 0x10, 0x90, 0x00, 0x00
        /*0030*/ 	.byte	0xd0, 0x52, 0x00, 0x00, 0x00, 0x4e, 0x00, 0x00, 0x10, 0x90, 0x00, 0x00, 0xa0, 0x5d, 0x00, 0x00
        /*0040*/ 	.byte	0x90, 0x55, 0x00, 0x00, 0x10, 0x90, 0x00, 0x00, 0xb0, 0x6b, 0x00, 0x00, 0x30, 0x63, 0x00, 0x00
        /*0050*/ 	.byte	0x10, 0x90, 0x00, 0x00, 0x90, 0x87, 0x00, 0x00, 0xf0, 0x71, 0x00, 0x00, 0x10, 0x90, 0x00, 0x00


//--------------------- .text._Z7intssssiPiS_PdS0_S0_S_S_S0_S_S0_ii --------------------------
	.section	.text._Z7intssssiPiS_PdS0_S0_S_S_S0_S_S0_ii,"ax",@progbits
	.align	128
        .global         _Z7intssssiPiS_PdS0_S0_S_S_S0_S_S0_ii
        .type           _Z7intssssiPiS_PdS0_S0_S_S_S0_S_S0_ii,@function
        .size           _Z7intssssiPiS_PdS0_S0_S_S_S0_S_S0_ii,(.L_x_123 - _Z7intssssiPiS_PdS0_S0_S_S_S0_S_S0_ii)
        .other          _Z7intssssiPiS_PdS0_S0_S_S_S0_S_S0_ii,@"STO_CUDA_ENTRY STV_DEFAULT"
_Z7intssssiPiS_PdS0_S0_S_S_S0_S_S0_ii:
.text._Z7intssssiPiS_PdS0_S0_S_S_S0_S_S0_ii:
[----:B------:R-:W-:Y:S01]  /*0000*/  LDC R1, c[0x0][0x37c] ;  /* 0x0000df00ff017b82 */ /* 0x000fe20000000800 */
[----:B------:R-:W0:Y:S01]  /*0010*/  S2R R10, SR_TID.Y ;  /* 0x00000000000a7919 */ /* 0x000e220000002200 */
[----:B------:R-:W1:Y:S06]  /*0020*/  LDCU UR4, c[0x0][0x360] ;  /* 0x00006c00ff0477ac */ /* 0x000e6c0008000800 */
[----:B------:R-:W0:Y:S01]  /*0030*/  S2UR UR5, SR_CTAID.X ;  /* 0x00000000000579c3 */ /* 0x000e220000002500 */
[----:B------:R-:W1:Y:S01]  /*0040*/  S2R R3, SR_TID.X ;  /* 0x0000000000037919 */ /* 0x000e620000002100 */
[----:B------:R-:W2:Y:S06]  /*0050*/  LDCU UR6, c[0x0][0x3d8] ;  /* 0x00007b00ff0677ac */ /* 0x000eac0008000800 */
[----:B------:R-:W0:Y:S02]  /*0060*/  LDC R5, c[0x0][0x364] ;  /* 0x0000d900ff057b82 */ /* 0x000e240000000800 */
[----:B0-----:R-:W-:-:S04]  /*0070*/  IMAD R10, R5, UR5, R10 ;  /* 0x00000005050a7c24 */ /* 0x001fc8000f8e020a */
[----:B-1----:R-:W-:-:S05]  /*0080*/  IMAD R10, R10, UR4, R3 ;  /* 0x000000040a0a7c24 */ /* 0x002fca000f8e0203 */
[----:B--2---:R-:W-:-:S13]  /*0090*/  ISETP.GE.AND P0, PT, R10, UR6, PT ;  /* 0x000000060a007c0c */ /* 0x004fda000bf06270 */
[----:B------:R-:W-:Y:S05]  /*00a0*/  @P0 EXIT ;  /* 0x000000000000094d */ /* 0x000fea0003800000 */
[----:B------:R-:W0:Y:S01]  /*00b0*/  LDCU UR6, c[0x0][0x3dc] ;  /* 0x00007b80ff0677ac */ /* 0x000e220008000800 */
[----:B------:R-:W1:Y:S01]  /*00c0*/  LDC.64 R2, c[0x0][0x388] ;  /* 0x0000e200ff027b82 */ /* 0x000e620000000a00 */
[----:B------:R-:W2:Y:S07]  /*00d0*/  LDCU.64 UR4, c[0x0][0x358] ;  /* 0x00006b00ff0477ac */ /* 0x000eae0008000a00 */
[----:B------:R-:W3:Y:S08]  /*00e0*/  LDC.64 R14, c[0x0][0x3b0] ;  /* 0x0000ec00ff0e7b82 */ /* 0x000ef00000000a00 */
[----:B------:R-:W4:Y:S01]  /*00f0*/  LDC.64 R20, c[0x0][0x398] ;  /* 0x0000e600ff147b82 */ /* 0x000f220000000a00 */
[----:B0-----:R-:W-:-:S04]  /*0100*/  VIADD R0, R10, UR6 ;  /* 0x000000060a007c36 */ /* 0x001fc80008000000 */
[----:B------:R-:W-:-:S03]  /*0110*/  IMAD R5, R0, 0x5, RZ ;  /* 0x0000000500057824 */ /* 0x000fc600078e02ff */
[----:B------:R-:W0:Y:S01]  /*0120*/  LDC.64 R46, c[0x0][0x3a8] ;  /* 0x0000ea00ff2e7b82 */ /* 0x000e220000000a00 */
[----:B-1----:R-:W-:-:S05]  /*0130*/  IMAD.WIDE R2, R5, 0x4, R2 ;  /* 0x0000000405027825 */ /* 0x002fca00078e0202 */
[----:B--2---:R-:W2:Y:S02]  /*0140*/  LDG.E R0, desc[UR4][R2.64] ;  /* 0x0000000402007981 */ /* 0x004ea4000c1e1900 */
[----:B------:R-:W1:Y:S02]  /*0150*/  LDC.64 R4, c[0x0][0x390] ;  /* 0x0000e400ff047b82 */ /* 0x000e640000000a00 */
[----:B------:R-:W4:Y:S04]  /*0160*/  LDG.E R11, desc[UR4][R2.64+0x8] ;  /* 0x00000804020b7981 */ /* 0x000f28000c1e1900 */
[----:B------:R-:W4:Y:S02]  /*0170*/  LDG.E R16, desc[UR4][R2.64+0xc] ;  /* 0x00000c0402107981 */ /* 0x000f24000c1e1900 */
[----:B------:R-:W0:Y:S02]  /*0180*/  LDC.64 R54, c[0x0][0x3a0] ;  /* 0x0000e800ff367b82 */ /* 0x000e240000000a00 */
[----:B------:R-:W4:Y:S06]  /*0190*/  LDG.E R18, desc[UR4][R2.64+0x10] ;  /* 0x0000100402127981 */ /* 0x000f2c000c1e1900 */
[----:B------:R-:W0:Y:S01]  /*01a0*/  LDC.64 R56, c[0x0][0x3c0] ;  /* 0x0000f000ff387b82 */ /* 0x000e220000000a00 */
[----:B--2---:R-:W-:-:S02]  /*01b0*/  IMAD.SHL.U32 R7, R0, 0x4, RZ ;  /* 0x0000000400077824 */ /* 0x004fc400078e00ff */
[----:B------:R-:W2:Y:S02]  /*01c0*/  LDG.E R0, desc[UR4][R2.64+0x4] ;  /* 0x0000040402007981 */ /* 0x000ea4000c1e1900 */
[----:B-1----:R-:W-:-:S05]  /*01d0*/  IMAD.WIDE R4, R7, 0x4, R4 ;  /* 0x0000000407047825 */ /* 0x002fca00078e0204 */
[----:B------:R-:W3:Y:S04]  /*01e0*/  LDG.E R17, desc[UR4][R4.64] ;  /* 0x0000000404117981 */ /* 0x000ee8000c1e1900 */
[----:B------:R-:W4:Y:S04]  /*01f0*/  LDG.E R19, desc[UR4][R4.64+0x4] ;  /* 0x0000040404137981 */ /* 0x000f28000c1e1900 */
[----:B------:R-:W2:Y:S04]  /*0200*/  LDG.E R29, desc[UR4][R4.64+0x8] ;  /* 0x00000804041d7981 */ /* 0x000ea8000c1e1900 */
[----:B------:R-:W2:Y:S01]  /*0210*/  LDG.E R31, desc[UR4][R4.64+0xc] ;  /* 0x00000c04041f7981 */ /* 0x000ea2000c1e1900 */
[----:B---3--:R-:W-:-:S04]  /*0220*/  IMAD.WIDE R6, R17, 0x4, R14 ;  /* 0x0000000411067825 */ /* 0x008fc800078e020e */
[--C-:B----4-:R-:W-:Y:S02]  /*0230*/  IMAD.WIDE R8, R19, 0x4, R14.reuse ;  /* 0x0000000413087825 */ /* 0x110fe400078e020e */
[----:B------:R-:W3:Y:S02]  /*0240*/  LDG.E R7, desc[UR4][R6.64+-0x4] ;  /* 0xfffffc0406077981 */ /* 0x000ee4000c1e1900 */
[--C-:B--2---:R-:W-:Y:S02]  /*0250*/  IMAD.WIDE R12, R29, 0x4, R14.reuse ;  /* 0x000000041d0c7825 */ /* 0x104fe400078e020e */
[----:B------:R-:W2:Y:S02]  /*0260*/  LDG.E R8, desc[UR4][R8.64+-0x4] ;  /* 0xfffffc0408087981 */ /* 0x000ea4000c1e1900 */
[----:B------:R-:W-:Y:S02]  /*0270*/  IMAD.WIDE R14, R31, 0x4, R14 ;  /* 0x000000041f0e7825 */ /* 0x000fe400078e020e */
[----:B------:R-:W4:Y:S04]  /*0280*/  LDG.E R13, desc[UR4][R12.64+-0x4] ;  /* 0xfffffc040c0d7981 */ /* 0x000f28000c1e1900 */
[----:B------:R-:W4:Y:S01]  /*0290*/  LDG.E R15, desc[UR4][R14.64+-0x4] ;  /* 0xfffffc040e0f7981 */ /* 0x000f22000c1e1900 */
[----:B---3--:R-:W-:-:S02]  /*02a0*/  IADD3 R49, PT, PT, R0, -0x1, R7 ;  /* 0xffffffff00317810 */ /* 0x008fc40007ffe007 */
[----:B--2---:R-:W-:Y:S02]  /*02b0*/  IADD3 R51, PT, PT, R11, -0x1, R8 ;  /* 0xffffffff0b337810 */ /* 0x004fe40007ffe008 */
[----:B----4-:R-:W-:Y:S02]  /*02c0*/  IADD3 R53, PT, PT, R16, -0x1, R13 ;  /* 0xffffffff10357810 */ /* 0x010fe40007ffe00d */
[----:B------:R-:W-:Y:S01]  /*02d0*/  IADD3 R33, PT, PT, R18, -0x1, R15 ;  /* 0xffffffff12217810 */ /* 0x000fe20007ffe00f */
[--C-:B------:R-:W-:Y:S01]  /*02e0*/  IMAD.WIDE R26, R49, 0x8, R20.reuse ;  /* 0x00000008311a7825 */ /* 0x100fe200078e0214 */
[----:B------:R-:W1:Y:S03]  /*02f0*/  LDC.64 R14, c[0x0][0x3c8] ;  /* 0x0000f200ff0e7b82 */ /* 0x000e660000000a00 */
[--C-:B------:R-:W-:Y:S02]  /*0300*/  IMAD.WIDE R24, R51, 0x8, R20.reuse ;  /* 0x0000000833187825 */ /* 0x100fe400078e0214 */
[----:B------:R-:W2:Y:S02]  /*0310*/  LDG.E.64 R26, desc[UR4][R26.64] ;  /* 0x000000041a1a7981 */ /* 0x000ea4000c1e1b00 */
[----:B------:R-:W-:-:S02]  /*0320*/  IMAD.WIDE R22, R53, 0x8, R20 ;  /* 0x0000000835167825 */ /* 0x000fc400078e0214 */
[----:B------:R-:W2:Y:S02]  /*0330*/  LDG.E.64 R24, desc[UR4][R24.64] ;  /* 0x0000000418187981 */ /* 0x000ea4000c1e1b00 */
[----:B------:R-:W-:Y:S02]  /*0340*/  IMAD.WIDE R20, R33, 0x8, R20 ;  /* 0x0000000821147825 */ /* 0x000fe400078e0214 */
[----:B------:R-:W3:Y:S04]  /*0350*/  LDG.E.64 R22, desc[UR4][R22.64] ;  /* 0x0000000416167981 */ /* 0x000ee8000c1e1b00 */
[----:B------:R-:W3:Y:S01]  /*0360*/  LDG.E.64 R20, desc[UR4][R20.64] ;  /* 0x0000000414147981 */ /* 0x000ee2000c1e1b00 */
[----:B0-----:R-:W-:-:S04]  /*0370*/  IMAD.WIDE R40, R49, 0x8, R46 ;  /* 0x0000000831287825 */ /* 0x001fc800078e022e */
[--C-:B------:R-:W-:Y:S02]  /*0380*/  IMAD.WIDE R42, R51, 0x8, R46.reuse ;  /* 0x00000008332a7825 */ /* 0x100fe400078e022e */
[----:B------:R-:W5:Y:S02]  /*0390*/  LDG.E.64 R40, desc[UR4][R40.64] ;  /* 0x0000000428287981 */ /* 0x000f64000c1e1b00 */
[----:B------:R-:W-:Y:S02]  /*03a0*/  IMAD.WIDE R44, R53, 0x8, R46 ;  /* 0x00000008352c7825 */ /* 0x000fe400078e022e */
[----:B------:R-:W5:Y:S02]  /*03b0*/  LDG.E.64 R42, desc[UR4][R42.64] ;  /* 0x000000042a2a7981 */ /* 0x000f64000c1e1b00 */
[--C-:B-1----:R-:W-:Y:S02]  /*03c0*/  IMAD.WIDE R2, R17, 0x4, R14.reuse ;  /* 0x0000000411027825 */ /* 0x102fe400078e020e */
[----:B------:R-:W5:Y:S02]  /*03d0*/  LDG.E.64 R44, desc[UR4][R44.64] ;  /* 0x000000042c2c7981 */ /* 0x000f64000c1e1b00 */
[----:B------:R-:W-:-:S02]  /*03e0*/  IMAD.WIDE R4, R19, 0x4, R14 ;  /* 0x0000000413047825 */ /* 0x000fc400078e020e */
[----:B------:R0:W5:Y:S02]  /*03f0*/  LDG.E R11, desc[UR4][R2.64+-0x4] ;  /* 0xfffffc04020b7981 */ /* 0x000164000c1e1900 */
[----:B------:R-:W-:Y:S02]  /*0400*/  IMAD.WIDE R6, R29, 0x4, R14 ;  /* 0x000000041d067825 */ /* 0x000fe400078e020e */
[----:B------:R-:W5:Y:S02]  /*0410*/  LDG.E R12, desc[UR4][R4.64+-0x4] ;  /* 0xfffffc04040c7981 */ /* 0x000f64000c1e1900 */
[--C-:B------:R-:W-:Y:S02]  /*0420*/  IMAD.WIDE R48, R49, 0x8, R54.reuse ;  /* 0x0000000831307825 */ /* 0x100fe400078e0236 */
[----:B------:R-:W5:Y:S02]  /*0430*/  LDG.E R13, desc[UR4][R6.64+-0x4] ;  /* 0xfffffc04060d7981 */ /* 0x000f64000c1e1900 */
[----:B------:R-:W-:-:S02]  /*0440*/  IMAD.WIDE R50, R51, 0x8, R54 ;  /* 0x0000000833327825 */ /* 0x000fc400078e0236 */
[----:B------:R-:W5:Y:S02]  /*0450*/  LDG.E.64 R48, desc[UR4][R48.64] ;  /* 0x0000000430307981 */ /* 0x000f64000c1e1b00 */
[----:B------:R-:W-:Y:S02]  /*0460*/  IMAD.WIDE R52, R53, 0x8, R54 ;  /* 0x0000000835347825 */ /* 0x000fe400078e0236 */
[----:B------:R-:W5:Y:S02]  /*0470*/  LDG.E.64 R50, desc[UR4][R50.64] ;  /* 0x0000000432327981 */ /* 0x000f64000c1e1b00 */
[----:B------:R-:W-:Y:S02]  /*0480*/  IMAD.WIDE R14, R31, 0x4, R14 ;  /* 0x000000041f0e7825 */ /* 0x000fe400078e020e */
[----:B------:R-:W5:Y:S02]  /*0490*/  LDG.E.64 R52, desc[UR4][R52.64] ;  /* 0x0000000434347981 */ /* 0x000f64000c1e1b00 */
[----:B------:R-:W-:-:S02]  /*04a0*/  IMAD.WIDE R46, R33, 0x8, R46 ;  /* 0x00000008212e7825 */ /* 0x000fc400078e022e */
[----:B------:R-:W5:Y:S02]  /*04b0*/  LDG.E R14, desc[UR4][R14.64+-0x4] ;  /* 0xfffffc040e0e7981 */ /* 0x000f64000c1e1900 */
[----:B------:R-:W-:Y:S02]  /*04c0*/  IMAD.WIDE R54, R33, 0x8, R54 ;  /* 0x0000000821367825 */ /* 0x000fe400078e0236 */
[----:B------:R-:W5:Y:S04]  /*04d0*/  LDG.E.64 R46, desc[UR4][R46.64] ;  /* 0x000000042e2e7981 */ /* 0x000f68000c1e1b00 */
[----:B------:R-:W5:Y:S01]  /*04e0*/  LDG.E.64 R54, desc[UR4][R54.64] ;  /* 0x0000000436367981 */ /* 0x000f62000c1e1b00 */
[----:B------:R-:W-:-:S04]  /*04f0*/  IMAD R19, R19, 0x3, RZ ;  /* 0x0000000313137824 */ /* 0x000fc800078e02ff */
[----:B0-----:R-:W-:-:S04]  /*0500*/  IMAD.WIDE R2, R19, 0x8, R56 ;  /* 0x0000000813027825 */ /* 0x001fc800078e0238 */
[----:B------:R-:W-:Y:S01]  /*0510*/  IMAD R17, R17, 0x3, RZ ;  /* 0x0000000311117824 */ /* 0x000fe200078e02ff */
[----:B------:R-:W5:Y:S04]  /*0520*/  LDG.E.64 R4, desc[UR4][R2.64+-0x18] ;  /* 0xffffe80402047981 */ /* 0x000f68000c1e1b00 */
[----:B------:R-:W5:Y:S01]  /*0530*/  LDG.E.64 R80, desc[UR4][R2.64+-0x10] ;  /* 0xfffff00402507981 */ /* 0x000f62000c1e1b00 */
[----:B------:R-:W-:-:S03]  /*0540*/  IMAD.WIDE R16, R17, 0x8, R56 ;  /* 0x0000000811107825 */ /* 0x000fc600078e0238 */
[----:B------:R-:W5:Y:S01]  /*0550*/  LDG.E.64 R78, desc[UR4][R2.64+-0x8] ;  /* 0xfffff804024e7981 */ /* 0x000f62000c1e1b00 */
[----:B------:R-:W-:Y:S02]  /*0560*/  IMAD R29, R29, 0x3, RZ ;  /* 0x000000031d1d7824 */ /* 0x000fe400078e02ff */
[----:B------:R-:W-:Y:S01]  /*0570*/  IMAD R31, R31, 0x3, RZ ;  /* 0x000000031f1f7824 */ /* 0x000fe200078e02ff */
[----:B------:R-:W5:Y:S01]  /*0580*/  LDG.E.64 R74, desc[UR4][R16.64+-0x18] ;  /* 0xffffe804104a7981 */ /* 0x000f62000c1e1b00 */
[----:B------:R-:W-:-:S03]  /*0590*/  IMAD.WIDE R18, R29, 0x8, R56 ;  /* 0x000000081d127825 */ /* 0x000fc600078e0238 */
[----:B------:R-:W5:Y:S04]  /*05a0*/  LDG.E.64 R6, desc[UR4][R16.64+-0x10] ;  /* 0xfffff00410067981 */ /* 0x000f68000c1e1b00 */
[----:B------:R-:W5:Y:S01]  /*05b0*/  LDG.E.64 R8, desc[UR4][R16.64+-0x8] ;  /* 0xfffff80410087981 */ /* 0x000f62000c1e1b00 */
[----:B------:R-:W-:-:S03]  /*05c0*/  IMAD.WIDE R56, R31, 0x8, R56 ;  /* 0x000000081f387825 */ /* 0x000fc600078e0238 */
[----:B------:R-:W5:Y:S04]  /*05d0*/  LDG.E.64 R28, desc[UR4][R18.64+-0x18] ;  /* 0xffffe804121c7981 */ /* 0x000f68000c1e1b00 */
[----:B------:R-:W5:Y:S04]  /*05e0*/  LDG.E.64 R30, desc[UR4][R18.64+-0x10] ;  /* 0xfffff004121e7981 */ /* 0x000f68000c1e1b00 */
[----:B------:R0:W5:Y:S04]  /*05f0*/  LDG.E.64 R32, desc[UR4][R18.64+-0x8] ;  /* 0xfffff80412207981 */ /* 0x000168000c1e1b00 */
[----:B------:R-:W5:Y:S04]  /*0600*/  LDG.E.64 R34, desc[UR4][R56.64+-0x18] ;  /* 0xffffe80438227981 */ /* 0x000f68000c1e1b00 */
[----:B------:R-:W5:Y:S01]  /*0610*/  LDG.E.64 R36, desc[UR4][R56.64+-0x10] ;  /* 0xfffff00438247981 */ /* 0x000f62000c1e1b00 */
[----:B0-----:R-:W-:-:S03]  /*0620*/  IMAD.MOV.U32 R18, RZ, RZ, 0x1 ;  /* 0x00000001ff127424 */ /* 0x001fc600078e00ff */
[----:B------:R0:W5:Y:S01]  /*0630*/  LDG.E.64 R38, desc[UR4][R56.64+-0x8] ;  /* 0xfffff80438267981 */ /* 0x000162000c1e1b00 */
[----:B------:R-:W-:Y:S01]  /*0640*/  BSSY.RECONVERGENT B1, `(.L_x_0) ;  /* 0x0000017000017945 */ /* 0x000fe20003800200 */
[----:B--2---:R-:W-:Y:S02]  /*0650*/  DADD R64, R26, R24 ;  /* 0x000000001a407229 */ /* 0x004fe40000000018 */
[----:B---3--:R-:W-:-:S08]  /*0660*/  DADD R2, R22, R20 ;  /* 0x0000000016027229 */ /* 0x008fd00000000014 */
[----:B------:R-:W-:-:S06]  /*0670*/  DADD R16, R64, R2 ;  /* 0x0000000040107229 */ /* 0x000fcc0000000002 */
[----:B------:R-:W0:Y:S02]  /*0680*/  MUFU.RCP64H R19, R17 ;  /* 0x0000001100137308 */ /* 0x000e240000001800 */
[----:B0-----:R-:W-:-:S08]  /*0690*/  DFMA R56, -R16, R18, 1 ;  /* 0x3ff000001038742b */ /* 0x001fd00000000112 */
[----:B------:R-:W-:-:S08]  /*06a0*/  DFMA R56, R56, R56, R56 ;  /* 0x000000383838722b */ /* 0x000fd00000000038 */
[----:B------:R-:W-:-:S08]  /*06b0*/  DFMA R56, R18, R56, R18 ;  /* 0x000000381238722b */ /* 0x000fd00000000012 */
[----:B------:R-:W-:-:S08]  /*06c0*/  DFMA R18, -R16, R56, 1 ;  /* 0x3ff000001012742b */ /* 0x000fd00000000138 */
[----:B------:R-:W-:Y:S02]  /*06d0*/  DFMA R56, R56, R18, R56 ;  /* 0x000000123838722b */ /* 0x000fe40000000038 */
[----:B------:R-:W-:-:S08]  /*06e0*/  DMUL R18, R64, R2 ;  /* 0x0000000240127228 */ /* 0x000fd00000000000 */
[----:B------:R-:W-:-:S08]  /*06f0*/  DMUL R2, R18, R56 ;  /* 0x0000003812027228 */ /* 0x000fd00000000000 */
[----:B------:R-:W-:-:S08]  /*0700*/  DFMA R58, -R16, R2, R18 ;  /* 0x00000002103a722b */ /* 0x000fd00000000112 */
[----:B------:R-:W-:Y:S01]  /*0710*/  DFMA R2, R56, R58, R2 ;  /* 0x0000003a3802722b */ /* 0x000fe20000000002 */
[----:B------:R-:W-:-:S09]  /*0720*/  FSETP.GEU.AND P1, PT, |R19|, 6.5827683646048100446e-37, PT ;  /* 0x036000001300780b */ /* 0x000fd20003f2e200 */
[----:B------:R-:W-:-:S05]  /*0730*/  FFMA R0, RZ, R17, R3 ;  /* 0x00000011ff007223 */ /* 0x000fca0000000003 */
[----:B------:R-:W-:-:S13]  /*0740*/  FSETP.GT.AND P0, PT, |R0|, 1.469367938527859385e-39, PT ;  /* 0x001000000000780b */ /* 0x000fda0003f04200 */
[----:B------:R-:W-:Y:S05]  /*0750*/  @P0 BRA P1, `(.L_x_1) ;  /* 0x0000000000140947 */ /* 0x000fea0000800000 */
[----:B------:R-:W-:Y:S01]  /*0760*/  IMAD.MOV.U32 R15, RZ, RZ, R19 ;  /* 0x000000ffff0f7224 */ /* 0x000fe200078e0013 */
[----:B------:R-:W-:-:S07]  /*0770*/  MOV R0, 0x790 ;  /* 0x0000079000007802 */ /* 0x000fce0000000f00 */
[----:B-----5:R-:W-:Y:S05]  /*0780*/  CALL.REL.NOINC `($__internal_1_$__cuda_sm20_div_rn_f64_full) ;  /* 0x0000008c00087944 */ /* 0x020fea0003c00000 */
[----:B------:R-:W-:Y:S01]  /*0790*/  MOV R2, R16 ;  /* 0x0000001000027202 */ /* 0x000fe20000000f00 */
[----:B------:R-:W-:-:S07]  /*07a0*/  IMAD.MOV.U32 R3, RZ, RZ, R15 ;  /* 0x000000ffff037224 */ /* 0x000fce00078e000f */
.L_x_1:
[----:B------:R-:W-:Y:S05]  /*07b0*/  BSYNC.RECONVERGENT B1 ;  /* 0x0000000000017941 */ /* 0x000fea0003800200 */
.L_x_0:
[----:B------:R-:W0:Y:S01]  /*07c0*/  MUFU.RCP64H R17, R65 ;  /* 0x0000004100117308 */ /* 0x000e220000001800 */
[----:B------:R-:W-:Y:S01]  /*07d0*/  IMAD.MOV.U32 R16, RZ, RZ, 0x1 ;  /* 0x00000001ff107424 */ /* 0x000fe200078e00ff */
[----:B------:R-:W-:Y:S01]  /*07e0*/  DMUL R66, R26, -R24 ;  /* 0x800000181a427228 */ /* 0x000fe20000000000 */
[----:B------:R-:W-:Y:S01]  /*07f0*/  BSSY.RECONVERGENT B1, `(.L_x_2) ;  /* 0x000001a000017945 */ /* 0x000fe20003800200 */
[----:B-----5:R-:W-:Y:S02]  /*0800*/  DADD R56, R6, -R80 ;  /* 0x0000000006387229 */ /* 0x020fe40000000850 */
[----:B------:R-:W-:-:S06]  /*0810*/  DADD R58, R74, -R4 ;  /* 0x000000004a3a7229 */ /* 0x000fcc0000000804 */
[----:B------:R-:W-:Y:S01]  /*0820*/  FSETP.GEU.AND P1, PT, |R67|, 6.5827683646048100446e-37, PT ;  /* 0x036000004300780b */ /* 0x000fe20003f2e200 */
[----:B0-----:R-:W-:-:S08]  /*0830*/  DFMA R18, -R64, R16, 1 ;  /* 0x3ff000004012742b */ /* 0x001fd00000000110 */
[----:B------:R-:W-:-:S08]  /*0840*/  DFMA R18, R18, R18, R18 ;  /* 0x000000121212722b */ /* 0x000fd00000000012 */
[----:B------:R-:W-:-:S08]  /*0850*/  DFMA R18, R16, R18, R16 ;  /* 0x000000121012722b */ /* 0x000fd00000000010 */
[----:B------:R-:W-:-:S08]  /*0860*/  DFMA R16, -R64, R18, 1 ;  /* 0x3ff000004010742b */ /* 0x000fd00000000112 */
[----:B------:R-:W-:-:S08]  /*0870*/  DFMA R16, R18, R16, R18 ;  /* 0x000000101210722b */ /* 0x000fd00000000012 */
[----:B------:R-:W-:-:S08]  /*0880*/  DMUL R18, R66, R16 ;  /* 0x0000001042127228 */ /* 0x000fd00000000000 */
[----:B------:R-:W-:-:S08]  /*0890*/  DFMA R60, -R64, R18, R66 ;  /* 0x00000012403c722b */ /* 0x000fd00000000142 */
[----:B------:R-:W-:Y:S02]  /*08a0*/  DFMA R16, R16, R60, R18 ;  /* 0x0000003c1010722b */ /* 0x000fe40000000012 */
[----:B------:R-:W-:Y:S02]  /*08b0*/  DMUL R18, R56, R56 ;  /* 0x0000003838127228 */ /* 0x000fe40000000000 */
[----:B------:R-:W-:-:S06]  /*08c0*/  DADD R60, R8, -R78 ;  /* 0x00000000083c7229 */ /* 0x000fcc000000084e */
[----:B------:R-:W-:Y:S01]  /*08d0*/  FFMA R0, RZ, R65, R17 ;  /* 0x00000041ff007223 */ /* 0x000fe20000000011 */
[----:B------:R-:W-:-:S04]  /*08e0*/  DFMA R18, R58, R58, R18 ;  /* 0x0000003a3a12722b */ /* 0x000fc80000000012 */
[----:B------:R-:W-:-:S04]  /*08f0*/  FSETP.GT.AND P0, PT, |R0|, 1.469367938527859385e-39, PT ;  /* 0x001000000000780b */ /* 0x000fc80003f04200 */
[----:B------:R-:W-:-:S09]  /*0900*/  DFMA R62, R60, R60, R18 ;  /* 0x0000003c3c3e722b */ /* 0x000fd20000000012 */
[----:B------:R-:W-:Y:S05]  /*0910*/  @P0 BRA P1, `(.L_x_3) ;  /* 0x00000000001c0947 */ /* 0x000fea0000800000 */
[----:B------:R-:W-:Y:S01]  /*0920*/  IMAD.MOV.U32 R18, RZ, RZ, R66 ;  /* 0x000000ffff127224 */ /* 0x000fe200078e0042 */
[----:B------:R-:W-:Y:S01]  /*0930*/  MOV R15, R67 ;  /* 0x00000043000f7202 */ /* 0x000fe20000000f00 */
[----:B------:R-:W-:Y:S01]  /*0940*/  IMAD.MOV.U32 R16, RZ, RZ, R64 ;  /* 0x000000ffff107224 */ /* 0x000fe200078e0040 */
[----:B------:R-:W-:Y:S01]  /*0950*/  MOV R0, 0x980 ;  /* 0x0000098000007802 */ /* 0x000fe20000000f00 */
[----:B------:R-:W-:-:S07]  /*0960*/  IMAD.MOV.U32 R17, RZ, RZ, R65 ;  /* 0x000000ffff117224 */ /* 0x000fce00078e0041 */
[----:B------:R-:W-:Y:S05]  /*0970*/  CALL.REL.NOINC `($__internal_1_$__cuda_sm20_div_rn_f64_full) ;  /* 0x00000088008c7944 */ /* 0x000fea0003c00000 */
[----:B------:R-:W-:-:S07]  /*0980*/  IMAD.MOV.U32 R17, RZ, RZ, R15 ;  /* 0x000000ffff117224 */ /* 0x000fce00078e000f */
.L_x_3:
[----:B------:R-:W-:Y:S05]  /*0990*/  BSYNC.RECONVERGENT B1 ;  /* 0x0000000000017941 */ /* 0x000fea0003800200 */
.L_x_2:
[----:B------:R-:W-:Y:S01]  /*09a0*/  DMUL R18, R62, R16 ;  /* 0x000000103e127228 */ /* 0x000fe20000000000 */
[----:B------:R-:W-:Y:S01]  /*09b0*/  MOV R70, 0x652b82fe ;  /* 0x652b82fe00467802 */ /* 0x000fe20000000f00 */
[----:B------:R-:W-:Y:S01]  /*09c0*/  IMAD.MOV.U32 R71, RZ, RZ, 0x3ff71547 ;  /* 0x3ff71547ff477424 */ /* 0x000fe200078e00ff */
[----:B------:R-:W-:Y:S01]  /*09d0*/  UMOV UR6, 0xfefa39ef ;  /* 0xfefa39ef00067882 */ /* 0x000fe20000000000 */
[----:B------:R-:W-:Y:S01]  /*09e0*/  UMOV UR7, 0x3fe62e42 ;  /* 0x3fe62e4200077882 */ /* 0x000fe20000000000 */
[C---:B------:R-:W-:Y:S01]  /*09f0*/  DADD R68, R22.reuse, R20 ;  /* 0x0000000016447229 */ /* 0x040fe20000000014 */
[----:B------:R-:W-:Y:S01]  /*0a00*/  MOV R64, 0x1 ;  /* 0x0000000100407802 */ /* 0x000fe20000000f00 */
[----:B------:R-:W-:Y:S01]  /*0a10*/  DMUL R76, R22, -R20 ;  /* 0x80000014164c7228 */ /* 0x000fe20000000000 */
[----:B------:R-:W-:Y:S01]  /*0a20*/  BSSY.RECONVERGENT B0, `(.L_x_4) ;  /* 0x0000045000007945 */ /* 0x000fe20003800200 */
[----:B------:R-:W-:Y:S01]  /*0a30*/  DFMA R70, R18, R70, 6.75539944105574400000e+15 ;  /* 0x433800001246742b */ /* 0x000fe20000000046 */
[----:B------:R-:W-:Y:S01]  /*0a40*/  FSETP.GEU.AND P2, PT, |R19|, 4.1917929649353027344, PT ;  /* 0x4086232b1300780b */ /* 0x000fe20003f4e200 */
[----:B------:R-:W0:Y:S06]  /*0a50*/  MUFU.RCP64H R65, R69 ;  /* 0x0000004500417308 */ /* 0x000e2c0000001800 */
[----:B------:R-:W-:Y:S01]  /*0a60*/  DADD R62, R70, -6.75539944105574400000e+15 ;  /* 0xc3380000463e7429 */ /* 0x000fe20000000000 */
[----:B------:R-:W-:-:S07]  /*0a70*/  FSETP.GEU.AND P1, PT, |R77|, 6.5827683646048100446e-37, PT ;  /* 0x036000004d00780b */ /* 0x000fce0003f2e200 */
[----:B------:R-:W-:Y:S01]  /*0a80*/  DFMA R16, R62, -UR6, R18 ;  /* 0x800000063e107c2b */ /* 0x000fe20008000012 */
[----:B------:R-:W-:Y:S01]  /*0a90*/  UMOV UR6, 0x3b39803f ;  /* 0x3b39803f00067882 */ /* 0x000fe20000000000 */
[----:B------:R-:W-:Y:S01]  /*0aa0*/  UMOV UR7, 0x3c7abc9e ;  /* 0x3c7abc9e00077882 */ /* 0x000fe20000000000 */
[----:B0-----:R-:W-:-:S05]  /*0ab0*/  DFMA R66, -R68, R64, 1 ;  /* 0x3ff000004442742b */ /* 0x001fca0000000140 */
[----:B------:R-:W-:Y:S01]  /*0ac0*/  DFMA R62, R62, -UR6, R16 ;  /* 0x800000063e3e7c2b */ /* 0x000fe20008000010 */
[----:B------:R-:W-:Y:S01]  /*0ad0*/  UMOV UR6, 0x69ce2bdf ;  /* 0x69ce2bdf00067882 */ /* 0x000fe20000000000 */
[----:B------:R-:W-:Y:S01]  /*0ae0*/  IMAD.MOV.U32 R16, RZ, RZ, -0x35dec16 ;  /* 0xfca213eaff107424 */ /* 0x000fe200078e00ff */
[----:B------:R-:W-:Y:S01]  /*0af0*/  UMOV UR7, 0x3e5ade15 ;  /* 0x3e5ade1500077882 */ /* 0x000fe20000000000 */
[----:B------:R-:W-:Y:S01]  /*0b00*/  IMAD.MOV.U32 R17, RZ, RZ, 0x3e928af3 ;  /* 0x3e928af3ff117424 */ /* 0x000fe200078e00ff */
[----:B------:R-:W-:-:S05]  /*0b10*/  DFMA R66, R66, R66, R66 ;  /* 0x000000424242722b */ /* 0x000fca0000000042 */
[----:B------:R-:W-:Y:S01]  /*0b20*/  DFMA R16, R62, UR6, R16 ;  /* 0x000000063e107c2b */ /* 0x000fe20008000010 */
[----:B------:R-:W-:Y:S01]  /*0b30*/  UMOV UR6, 0x62401315 ;  /* 0x6240131500067882 */ /* 0x000fe20000000000 */
[----:B------:R-:W-:Y:S01]  /*0b40*/  UMOV UR7, 0x3ec71dee ;  /* 0x3ec71dee00077882 */ /* 0x000fe20000000000 */
[----:B------:R-:W-:-:S05]  /*0b50*/  DFMA R66, R64, R66, R64 ;  /* 0x000000424042722b */ /* 0x000fca0000000040 */
[----:B------:R-:W-:Y:S01]  /*0b60*/  DFMA R16, R62, R16, UR6 ;  /* 0x000000063e107e2b */ /* 0x000fe20008000010 */
[----:B------:R-:W-:Y:S01]  /*0b70*/  UMOV UR6, 0x7c89eb71 ;  /* 0x7c89eb7100067882 */ /* 0x000fe20000000000 */
[----:B------:R-:W-:Y:S01]  /*0b80*/  UMOV UR7, 0x3efa0199 ;  /* 0x3efa019900077882 */ /* 0x000fe20000000000 */
[----:B------:R-:W-:-:S05]  /*0b90*/  DFMA R64, -R68, R66, 1 ;  /* 0x3ff000004440742b */ /* 0x000fca0000000142 */
[----:B------:R-:W-:Y:S01]  /*0ba0*/  DFMA R16, R62, R16, UR6 ;  /* 0x000000063e107e2b */ /* 0x000fe20008000010 */
[----:B------:R-:W-:Y:S01]  /*0bb0*/  UMOV UR6, 0x14761f65 ;  /* 0x14761f6500067882 */ /* 0x000fe20000000000 */
[----:B------:R-:W-:Y:S01]  /*0bc0*/  UMOV UR7, 0x3f2a01a0 ;  /* 0x3f2a01a000077882 */ /* 0x000fe20000000000 */
[----:B------:R-:W-:-:S05]  /*0bd0*/  DFMA R66, R66, R64, R66 ;  /* 0x000000404242722b */ /* 0x000fca0000000042 */
[----:B------:R-:W-:Y:S01]  /*0be0*/  DFMA R16, R62, R16, UR6 ;  /* 0x000000063e107e2b */ /* 0x000fe20008000010 */
[----:B------:R-:W-:Y:S01]  /*0bf0*/  UMOV UR6, 0x1852b7af ;  /* 0x1852b7af00067882 */ /* 0x000fe20000000000 */
[----:B------:R-:W-:Y:S01]  /*0c00*/  UMOV UR7, 0x3f56c16c ;  /* 0x3f56c16c00077882 */ /* 0x000fe20000000000 */
[----:B------:R-:W-:-:S05]  /*0c10*/  DMUL R72, R76, R66 ;  /* 0x000000424c487228 */ /* 0x000fca0000000000 */
[----:B------:R-:W-:Y:S01]  /*0c20*/  DFMA R16, R62, R16, UR6 ;  /* 0x000000063e107e2b */ /* 0x000fe20008000010 */
[----:B------:R-:W-:Y:S01]  /*0c30*/  UMOV UR6, 0x11122322 ;  /* 0x1112232200067882 */ /* 0x000fe20000000000 */
[----:B------:R-:W-:Y:S01]  /*0c40*/  UMOV UR7, 0x3f811111 ;  /* 0x3f81111100077882 */ /* 0x000fe20000000000 */
[----:B------:R-:W-:-:S05]  /*0c50*/  DFMA R82, -R68, R72, R76 ;  /* 0x000000484452722b */ /* 0x000fca000000014c */
[----:B------:R-:W-:Y:S01]  /*0c60*/  DFMA R16, R62, R16, UR6 ;  /* 0x000000063e107e2b */ /* 0x000fe20008000010 */
[----:B------:R-:W-:Y:S01]  /*0c70*/  UMOV UR6, 0x555502a1 ;  /* 0x555502a100067882 */ /* 0x000fe20000000000 */
[----:B------:R-:W-:-:S06]  /*0c80*/  UMOV UR7, 0x3fa55555 ;  /* 0x3fa5555500077882 */ /* 0x000fcc0000000000 */
[----:B------:R-:W-:Y:S01]  /*0c90*/  DFMA R16, R62, R16, UR6 ;  /* 0x000000063e107e2b */ /* 0x000fe20008000010 */
[----:B------:R-:W-:Y:S01]  /*0ca0*/  UMOV UR6, 0x55555511 ;  /* 0x5555551100067882 */ /* 0x000fe20000000000 */
[----:B------:R-:W-:-:S06]  /*0cb0*/  UMOV UR7, 0x3fc55555 ;  /* 0x3fc5555500077882 */ /* 0x000fcc0000000000 */
[----:B------:R-:W-:Y:S01]  /*0cc0*/  DFMA R16, R62, R16, UR6 ;  /* 0x000000063e107e2b */ /* 0x000fe20008000010 */
[----:B------:R-:W-:Y:S01]  /*0cd0*/  UMOV UR6, 0xb ;  /* 0x0000000b00067882 */ /* 0x000fe20000000000 */
[----:B------:R-:W-:-:S06]  /*0ce0*/  UMOV UR7, 0x3fe00000 ;  /* 0x3fe0000000077882 */ /* 0x000fcc0000000000 */
[----:B------:R-:W-:Y:S02]  /*0cf0*/  DFMA R64, R62, R16, UR6 ;  /* 0x000000063e407e2b */ /* 0x000fe40008000010 */
[----:B------:R-:W-:Y:S02]  /*0d00*/  DFMA R16, R66, R82, R72 ;  /* 0x000000524210722b */ /* 0x000fe40000000048 */
[----:B------:R-:W-:-:S04]  /*0d10*/  DADD R72, R28, -R34 ;  /* 0x000000001c487229 */ /* 0x000fc80000000822 */
[----:B------:R-:W-:-:S04]  /*0d20*/  DFMA R64, R62, R64, 1 ;  /* 0x3ff000003e40742b */ /* 0x000fc80000000040 */
[----:B------:R-:W-:-:S04]  /*0d30*/  FFMA R0, RZ, R69, R17 ;  /* 0x00000045ff007223 */ /* 0x000fc80000000011 */
[----:B------:R-:W-:Y:S01]  /*0d40*/  DFMA R82, R62, R64, 1 ;  /* 0x3ff000003e52742b */ /* 0x000fe20000000040 */
[----:B------:R-:W-:Y:S01]  /*0d50*/  FSETP.GT.AND P0, PT, |R0|, 1.469367938527859385e-39, PT ;  /* 0x001000000000780b */ /* 0x000fe20003f04200 */
[----:B------:R-:W-:Y:S02]  /*0d60*/  DADD R62, R30, -R36 ;  /* 0x000000001e3e7229 */ /* 0x000fe40000000824 */
[----:B------:R-:W-:-:S06]  /*0d70*/  DADD R64, R32, -R38 ;  /* 0x0000000020407229 */ /* 0x000fcc0000000826 */
[----:B------:R-:W-:Y:S02]  /*0d80*/  IMAD R67, R70, 0x100000, R83 ;  /* 0x0010000046437824 */ /* 0x000fe400078e0253 */
[----:B------:R-:W-:Y:S01]  /*0d90*/  IMAD.MOV.U32 R66, RZ, RZ, R82 ;  /* 0x000000ffff427224 */ /* 0x000fe200078e0052 */
[----:B------:R-:W-:Y:S06]  /*0da0*/  @!P2 BRA `(.L_x_5) ;  /* 0x000000000030a947 */ /* 0x000fec0003800000 */
[----:B------:R-:W-:Y:S01]  /*0db0*/  FSETP.GEU.AND P3, PT, |R19|, 4.2275390625, PT ;  /* 0x408748001300780b */ /* 0x000fe20003f6e200 */
[C---:B------:R-:W-:Y:S02]  /*0dc0*/  DADD R66, R18.reuse, +INF ;  /* 0x7ff0000012427429 */ /* 0x040fe40000000000 */
[----:B------:R-:W-:-:S08]  /*0dd0*/  DSETP.GEU.AND P2, PT, R18, RZ, PT ;  /* 0x000000ff1200722a */ /* 0x000fd00003f4e000 */
[----:B------:R-:W-:Y:S02]  /*0de0*/  FSEL R66, R66, RZ, P2 ;  /* 0x000000ff42427208 */ /* 0x000fe40001000000 */
[----:B------:R-:W-:Y:S02]  /*0df0*/  @!P3 LEA.HI R0, R70, R70, RZ, 0x1 ;  /* 0x000000464600b211 */ /* 0x000fe400078f08ff */
[----:B------:R-:W-:Y:S02]  /*0e00*/  FSEL R67, R67, RZ, P2 ;  /* 0x000000ff43437208 */ /* 0x000fe40001000000 */
[----:B------:R-:W-:-:S04]  /*0e10*/  @!P3 SHF.R.S32.HI R15, RZ, 0x1, R0 ;  /* 0x00000001ff0fb819 */ /* 0x000fc80000011400 */
[----:B------:R-:W-:Y:S01]  /*0e20*/  @!P3 LEA R83, R15, R83, 0x14 ;  /* 0x000000530f53b211 */ /* 0x000fe200078ea0ff */
[----:B------:R-:W-:-:S05]  /*0e30*/  @!P3 IMAD.IADD R18, R70, 0x1, -R15 ;  /* 0x000000014612b824 */ /* 0x000fca00078e0a0f */
[----:B------:R-:W-:Y:S01]  /*0e40*/  @!P3 LEA R19, R18, 0x3ff00000, 0x14 ;  /* 0x3ff000001213b811 */ /* 0x000fe200078ea0ff */
[----:B------:R-:W-:-:S06]  /*0e50*/  @!P3 IMAD.MOV.U32 R18, RZ, RZ, RZ ;  /* 0x000000ffff12b224 */ /* 0x000fcc00078e00ff */
[----:B------:R-:W-:-:S11]  /*0e60*/  @!P3 DMUL R66, R82, R18 ;  /* 0x000000125242b228 */ /* 0x000fd60000000000 */
.L_x_5:
[----:B------:R-:W-:Y:S05]  /*0e70*/  BSYNC.RECONVERGENT B0 ;  /* 0x0000000000007941 */ /* 0x000fea0003800200 */
.L_x_4:
[----:B------:R-:W-:Y:S04]  /*0e80*/  BSSY.RECONVERGENT B1, `(.L_x_6) ;  /* 0x0000009000017945 */ /* 0x000fe80003800200 */
        /* <DEDUP_REMOVED lines=8> */
.L_x_7:
[----:B------:R-:W-:Y:S05]  /*0f10*/  BSYNC.RECONVERGENT B1 ;  /* 0x0000000000017941 */ /* 0x000fea0003800200 */
.L_x_6:
[----:B------:R-:W-:Y:S01]  /*0f20*/  DADD R68, R26, R24 ;  /* 0x000000001a447229 */ /* 0x000fe20000000018 */
[----:B------:R-:W-:Y:S01]  /*0f30*/  MOV R88, 0x0 ;  /* 0x0000000000587802 */ /* 0x000fe20000000f00 */
[----:B------:R-:W-:Y:S01]  /*0f40*/  DADD R70, R22, R20 ;  /* 0x0000000016467229 */ /* 0x000fe20000000014 */
[----:B------:R-:W-:Y:S01]  /*0f50*/  IMAD.MOV.U32 R89, RZ, RZ, 0x3fd80000 ;  /* 0x3fd80000ff597424 */ /* 0x000fe200078e00ff */
[----:B------:R-:W-:Y:S01]  /*0f60*/  DMUL R18, R62, R62 ;  /* 0x0000003e3e127228 */ /* 0x000fe20000000000 */
[----:B------:R-:W-:Y:S01]  /*0f70*/  UMOV UR6, 0xfefa39ef ;  /* 0xfefa39ef00067882 */ /* 0x000fe20000000000 */
[----:B------:R-:W-:Y:S01]  /*0f80*/  UMOV UR7, 0x3fe62e42 ;  /* 0x3fe62e4200077882 */ /* 0x000fe20000000000 */
[----:B------:R-:W-:Y:S03]  /*0f90*/  BSSY.RECONVERGENT B0, `(.L_x_8) ;  /* 0x0000044000007945 */ /* 0x000fe60003800200 */
[----:B------:R-:W-:-:S02]  /*0fa0*/  DADD R84, R68, R70 ;  /* 0x0000000044547229 */ /* 0x000fc40000000046 */
[----:B------:R-:W-:-:S04]  /*0fb0*/  DFMA R18, R72, R72, R18 ;  /* 0x000000484812722b */ /* 0x000fc80000000012 */
[----:B------:R-:W0:Y:S04]  /*0fc0*/  MUFU.RSQ64H R87, R85 ;  /* 0x0000005500577308 */ /* 0x000e280000001c00 */
[----:B------:R-:W-:Y:S01]  /*0fd0*/  VIADD R86, R85, 0xfcb00000 ;  /* 0xfcb0000055567836 */ /* 0x000fe20000000000 */
[----:B------:R-:W-:-:S08]  /*0fe0*/  DFMA R72, R64, R64, R18 ;  /* 0x000000404048722b */ /* 0x000fd00000000012 */
[----:B------:R-:W-:Y:S02]  /*0ff0*/  DMUL R16, R72, R16 ;  /* 0x0000001048107228 */ /* 0x000fe40000000000 */
[----:B0-----:R-:W-:-:S08]  /*1000*/  DMUL R76, R86, R86 ;  /* 0x00000056564c7228 */ /* 0x001fd00000000000 */
[----:B------:R-:W-:Y:S01]  /*1010*/  FSETP.GEU.AND P0, PT, |R17|, 4.1917929649353027344, PT ;  /* 0x4086232b1100780b */ /* 0x000fe20003f0e200 */
[----:B------:R-:W-:Y:S01]  /*1020*/  DFMA R18, R84, -R76, 1 ;  /* 0x3ff000005412742b */ /* 0x000fe2000000084c */
[----:B------:R-:W-:Y:S02]  /*1030*/  IMAD.MOV.U32 R76, RZ, RZ, 0x652b82fe ;  /* 0x652b82feff4c7424 */ /* 0x000fe400078e00ff */
[----:B------:R-:W-:-:S05]  /*1040*/  IMAD.MOV.U32 R77, RZ, RZ, 0x3ff71547 ;  /* 0x3ff71547ff4d7424 */ /* 0x000fca00078e00ff */
[----:B------:R-:W-:Y:S02]  /*1050*/  DFMA R88, R18, R88, 0.5 ;  /* 0x3fe000001258742b */ /* 0x000fe40000000058 */
[----:B------:R-:W-:Y:S02]  /*1060*/  DFMA R76, R16, R76, 6.75539944105574400000e+15 ;  /* 0x43380000104c742b */ /* 0x000fe4000000004c */
[----:B------:R-:W-:-:S06]  /*1070*/  DMUL R18, R86, R18 ;  /* 0x0000001256127228 */ /* 0x000fcc0000000000 */
[----:B------:R-:W-:Y:S02]  /*1080*/  DADD R82, R76, -6.75539944105574400000e+15 ;  /* 0xc33800004c527429 */ /* 0x000fe40000000000 */
[----:B------:R-:W-:-:S06]  /*1090*/  DFMA R88, R88, R18, R86 ;  /* 0x000000125858722b */ /* 0x000fcc0000000056 */
[----:B------:R-:W-:Y:S01]  /*10a0*/  DFMA R18, R82, -UR6, R16 ;  /* 0x8000000652127c2b */ /* 0x000fe20008000010 */
[----:B------:R-:W-:Y:S01]  /*10b0*/  UMOV UR6, 0x3b39803f ;  /* 0x3b39803f00067882 */ /* 0x000fe20000000000 */
[----:B------:R-:W-:-:S06]  /*10c0*/  UMOV UR7, 0x3c7abc9e ;  /* 0x3c7abc9e00077882 */ /* 0x000fcc0000000000 */
[----:B------:R-:W-:Y:S01]  /*10d0*/  DFMA R82, R82, -UR6, R18 ;  /* 0x8000000652527c2b */ /* 0x000fe20008000012 */
[----:B------:R-:W-:Y:S01]  /*10e0*/  UMOV UR6, 0x69ce2bdf ;  /* 0x69ce2bdf00067882 */ /* 0x000fe20000000000 */
[----:B------:R-:W-:Y:S01]  /*10f0*/  MOV R18, 0xfca213ea ;  /* 0xfca213ea00127802 */ /* 0x000fe20000000f00 */
[----:B------:R-:W-:Y:S01]  /*1100*/  IMAD.MOV.U32 R19, RZ, RZ, 0x3e928af3 ;  /* 0x3e928af3ff137424 */ /* 0x000fe200078e00ff */
[----:B------:R-:W-:-:S05]  /*1110*/  UMOV UR7, 0x3e5ade15 ;  /* 0x3e5ade1500077882 */ /* 0x000fca0000000000 */
[----:B------:R-:W-:Y:S01]  /*1120*/  DFMA R18, R82, UR6, R18 ;  /* 0x0000000652127c2b */ /* 0x000fe20008000012 */
        /* <DEDUP_REMOVED lines=23> */
[----:B------:R-:W-:-:S08]  /*12a0*/  DFMA R18, R82, R18, UR6 ;  /* 0x0000000652127e2b */ /* 0x000fd00008000012 */
[----:B------:R-:W-:-:S08]  /*12b0*/  DFMA R18, R82, R18, 1 ;  /* 0x3ff000005212742b */ /* 0x000fd00000000012 */
[----:B------:R-:W-:Y:S02]  /*12c0*/  DFMA R82, R82, R18, 1 ;  /* 0x3ff000005252742b */ /* 0x000fe40000000012 */
[----:B------:R-:W-:-:S08]  /*12d0*/  DMUL R18, R84, R88 ;  /* 0x0000005854127228 */ /* 0x000fd00000000000 */
[----:B------:R-:W-:Y:S02]  /*12e0*/  IMAD R73, R76, 0x100000, R83 ;  /* 0x001000004c497824 */ /* 0x000fe400078e0253 */
[----:B------:R-:W-:Y:S01]  /*12f0*/  IMAD.MOV.U32 R72, RZ, RZ, R82 ;  /* 0x000000ffff487224 */ /* 0x000fe200078e0052 */
[----:B------:R-:W-:Y:S06]  /*1300*/  @!P0 BRA `(.L_x_9) ;  /* 0x0000000000308947 */ /* 0x000fec0003800000 */
[----:B------:R-:W-:Y:S01]  /*1310*/  FSETP.GEU.AND P1, PT, |R17|, 4.2275390625, PT ;  /* 0x408748001100780b */ /* 0x000fe20003f2e200 */
[C---:B------:R-:W-:Y:S02]  /*1320*/  DSETP.GEU.AND P0, PT, R16.reuse, RZ, PT ;  /* 0x000000ff1000722a */ /* 0x040fe40003f0e000 */
[----:B------:R-:W-:-:S10]  /*1330*/  DADD R16, R16, +INF ;  /* 0x7ff0000010107429 */ /* 0x000fd40000000000 */
[----:B------:R-:W-:Y:S02]  /*1340*/  @!P1 LEA.HI R0, R76, R76, RZ, 0x1 ;  /* 0x0000004c4c009211 */ /* 0x000fe400078f08ff */
[----:B------:R-:W-:Y:S01]  /*1350*/  FSEL R72, R16, RZ, P0 ;  /* 0x000000ff10487208 */ /* 0x000fe20000000000 */
[----:B------:R-:W-:Y:S01]  /*1360*/  @!P1 IMAD.MOV.U32 R16, RZ, RZ, RZ ;  /* 0x000000ffff109224 */ /* 0x000fe200078e00ff */
[----:B------:R-:W-:Y:S02]  /*1370*/  @!P1 SHF.R.S32.HI R15, RZ, 0x1, R0 ;  /* 0x00000001ff0f9819 */ /* 0x000fe40000011400 */
[----:B------:R-:W-:Y:S02]  /*1380*/  FSEL R73, R17, RZ, P0 ;  /* 0x000000ff11497208 */ /* 0x000fe40000000000 */
[----:B------:R-:W-:Y:S01]  /*1390*/  @!P1 IADD3 R76, PT, PT, R76, -R15, RZ ;  /* 0x8000000f4c4c9210 */ /* 0x000fe20007ffe0ff */
[----:B------:R-:W-:-:S03]  /*13a0*/  @!P1 IMAD R83, R15, 0x100000, R83 ;  /* 0x001000000f539824 */ /* 0x000fc600078e0253 */
[----:B------:R-:W-:-:S06]  /*13b0*/  @!P1 LEA R17, R76, 0x3ff00000, 0x14 ;  /* 0x3ff000004c119811 */ /* 0x000fcc00078ea0ff */
[----:B------:R-:W-:-:S11]  /*13c0*/  @!P1 DMUL R72, R82, R16 ;  /* 0x0000001052489228 */ /* 0x000fd60000000000 */
.L_x_9:
[----:B------:R-:W-:Y:S05]  /*13d0*/  BSYNC.RECONVERGENT B0 ;  /* 0x0000000000007941 */ /* 0x000fea0003800200 */
.L_x_8:
[----:B------:R-:W-:Y:S01]  /*13e0*/  ISETP.GE.U32.AND P0, PT, R86, 0x7ca00000, PT ;  /* 0x7ca000005600780c */ /* 0x000fe20003f06070 */
[----:B------:R-:W-:Y:S01]  /*13f0*/  DFMA R82, R18, -R18, R84 ;  /* 0x800000121252722b */ /* 0x000fe20000000054 */
[----:B------:R-:W-:Y:S01]  /*1400*/  VIADD R17, R89, 0xfff00000 ;  /* 0xfff0000059117836 */ /* 0x000fe20000000000 */
[----:B------:R-:W-:Y:S01]  /*1410*/  MOV R16, R88 ;  /* 0x0000005800107202 */ /* 0x000fe20000000f00 */
[----:B------:R-:W-:Y:S05]  /*1420*/  BSSY.RECONVERGENT B0, `(.L_x_10) ;  /* 0x0000008000007945 */ /* 0x000fea0003800200 */
[----:B------:R-:W-:-:S04]  /*1430*/  DFMA R76, R82, R16, R18 ;  /* 0x00000010524c722b */ /* 0x000fc80000000012 */
[----:B------:R-:W-:Y:S07]  /*1440*/  @!P0 BRA `(.L_x_11) ;  /* 0x0000000000148947 */ /* 0x000fee0003800000 */
[----:B------:R-:W-:Y:S01]  /*1450*/  IMAD.MOV.U32 R16, RZ, RZ, R88 ;  /* 0x000000ffff107224 */ /* 0x000fe200078e0058 */
[----:B------:R-:W-:-:S07]  /*1460*/  MOV R0, 0x1480 ;  /* 0x0000148000007802 */ /* 0x000fce0000000f00 */
[----:B------:R-:W-:Y:S05]  /*1470*/  CALL.REL.NOINC `($__internal_2_$__cuda_sm20_dsqrt_rn_f64_mediumpath_v1) ;  /* 0x00000084005c7944 */ /* 0x000fea0003c00000 */
[----:B------:R-:W-:Y:S02]  /*1480*/  IMAD.MOV.U32 R76, RZ, RZ, R18 ;  /* 0x000000ffff4c7224 */ /* 0x000fe400078e0012 */
[----:B------:R-:W-:-:S07]  /*1490*/  IMAD.MOV.U32 R77, RZ, RZ, R19 ;  /* 0x000000ffff4d7224 */ /* 0x000fce00078e0013 */
.L_x_11:
[----:B------:R-:W-:Y:S05]  /*14a0*/  BSYNC.RECONVERGENT B0 ;  /* 0x0000000000007941 */ /* 0x000fea0003800200 */
.L_x_10:
[----:B------:R-:W0:Y:S01]  /*14b0*/  MUFU.RCP64H R17, R69 ;  /* 0x0000004500117308 */ /* 0x000e220000001800 */
[----:B------:R-:W-:Y:S01]  /*14c0*/  MOV R16, 0x1 ;  /* 0x0000000100107802 */ /* 0x000fe20000000f00 */
[----:B------:R-:W-:Y:S05]  /*14d0*/  BSSY.RECONVERGENT B1, `(.L_x_12) ;  /* 0x0000018000017945 */ /* 0x000fea0003800200 */
[----:B0-----:R-:W-:-:S08]  /*14e0*/  DFMA R18, -R68, R16, 1 ;  /* 0x3ff000004412742b */ /* 0x001fd00000000110 */
[----:B------:R-:W-:-:S08]  /*14f0*/  DFMA R18, R18, R18, R18 ;  /* 0x000000121212722b */ /* 0x000fd00000000012 */
[----:B------:R-:W-:Y:S02]  /*1500*/  DFMA R16, R16, R18, R16 ;  /* 0x000000121010722b */ /* 0x000fe40000000010 */
[----:B------:R-:W-:-:S06]  /*1510*/  DMUL R18, R24, R4 ;  /* 0x0000000418127228 */ /* 0x000fcc0000000000 */
[----:B------:R-:W-:Y:S02]  /*1520*/  DFMA R4, -R68, R16, 1 ;  /* 0x3ff000004404742b */ /* 0x000fe40000000110 */
[----:B------:R-:W-:-:S06]  /*1530*/  DFMA R18, R26, R74, R18 ;  /* 0x0000004a1a12722b */ /* 0x000fcc0000000012 */
[----:B------:R-:W-:-:S04]  /*1540*/  DFMA R74, R16, R4, R16 ;  /* 0x00000004104a722b */ /* 0x000fc80000000010 */
[----:B------:R-:W-:-:S04]  /*1550*/  FSETP.GEU.AND P1, PT, |R19|, 6.5827683646048100446e-37, PT ;  /* 0x036000001300780b */ /* 0x000fc80003f2e200 */
[----:B------:R-:W-:-:S08]  /*1560*/  DMUL R4, R74, R18 ;  /* 0x000000124a047228 */ /* 0x000fd00000000000 */
[----:B------:R-:W-:-:S08]  /*1570*/  DFMA R16, -R68, R4, R18 ;  /* 0x000000044410722b */ /* 0x000fd00000000112 */
[----:B------:R-:W-:Y:S02]  /*1580*/  DFMA R4, R74, R16, R4 ;  /* 0x000000104a04722b */ /* 0x000fe40000000004 */
[----:B------:R-:W-:-:S08]  /*1590*/  DMUL R74, R68, R70 ;  /* 0x00000046444a7228 */ /* 0x000fd00000000000 */
[----:B------:R-:W-:Y:S01]  /*15a0*/  FFMA R0, RZ, R69, R5 ;  /* 0x00000045ff007223 */ /* 0x000fe20000000005 */
[----:B------:R-:W-:-:S04]  /*15b0*/  DMUL R76, R74, R76 ;  /* 0x0000004c4a4c7228 */ /* 0x000fc80000000000 */
[----:B------:R-:W-:-:S13]  /*15c0*/  FSETP.GT.AND P0, PT, |R0|, 1.469367938527859385e-39, PT ;  /* 0x001000000000780b */ /* 0x000fda0003f04200 */
[----:B------:R-:W-:Y:S05]  /*15d0*/  @P0 BRA P1, `(.L_x_13) ;  /* 0x00000000001c0947 */ /* 0x000fea0000800000 */
[----:B------:R-:W-:Y:S01]  /*15e0*/  IMAD.MOV.U32 R15, RZ, RZ, R19 ;  /* 0x000000ffff0f7224 */ /* 0x000fe200078e0013 */
[----:B------:R-:W-:Y:S01]  /*15f0*/  MOV R0, 0x1630 ;  /* 0x0000163000007802 */ /* 0x000fe20000000f00 */
[----:B------:R-:W-:Y:S02]  /*1600*/  IMAD.MOV.U32 R16, RZ, RZ, R68 ;  /* 0x000000ffff107224 */ /* 0x000fe400078e0044 */
[----:B------:R-:W-:-:S07]  /*1610*/  IMAD.MOV.U32 R17, RZ, RZ, R69 ;  /* 0x000000ffff117224 */ /* 0x000fce00078e0045 */
[----:B------:R-:W-:Y:S05]  /*1620*/  CALL.REL.NOINC `($__internal_1_$__cuda_sm20_div_rn_f64_full) ;  /* 0x0000007c00607944 */ /* 0x000fea0003c00000 */
[----:B------:R-:W-:Y:S01]  /*1630*/  MOV R4, R16 ;  /* 0x0000001000047202 */ /* 0x000fe20000000f00 */
[----:B------:R-:W-:-:S07]  /*1640*/  IMAD.MOV.U32 R5, RZ, RZ, R15 ;  /* 0x000000ffff057224 */ /* 0x000fce00078e000f */
.L_x_13:
[----:B------:R-:W-:Y:S05]  /*1650*/  BSYNC.RECONVERGENT B1 ;  /* 0x0000000000017941 */ /* 0x000fea0003800200 */
.L_x_12:
[----:B------:R-:W0:Y:S01]  /*1660*/  MUFU.RCP64H R17, R69 ;  /* 0x0000004500117308 */ /* 0x000e220000001800 */
[----:B------:R-:W-:Y:S01]  /*1670*/  IMAD.MOV.U32 R16, RZ, RZ, 0x1 ;  /* 0x00000001ff107424 */ /* 0x000fe200078e00ff */
        /* <DEDUP_REMOVED lines=11> */
[----:B------:R-:W-:-:S10]  /*1730*/  DFMA R6, R80, R16, R6 ;  /* 0x000000105006722b */ /* 0x000fd40000000006 */
[----:B------:R-:W-:-:S05]  /*1740*/  FFMA R0, RZ, R69, R7 ;  /* 0x00000045ff007223 */ /* 0x000fca0000000007 */
[----:B------:R-:W-:-:S13]  /*1750*/  FSETP.GT.AND P0, PT, |R0|, 1.469367938527859385e-39, PT ;  /* 0x001000000000780b */ /* 0x000fda0003f04200 */
[----:B------:R-:W-:Y:S05]  /*1760*/  @P0 BRA P1, `(.L_x_15) ;  /* 0x00000000001c0947 */ /* 0x000fea0000800000 */
[----:B------:R-:W-:Y:S01]  /*1770*/  IMAD.MOV.U32 R15, RZ, RZ, R19 ;  /* 0x000000ffff0f7224 */ /* 0x000fe200078e0013 */
[----:B------:R-:W-:Y:S01]  /*1780*/  MOV R16, R68 ;  /* 0x0000004400107202 */ /* 0x000fe20000000f00 */
[----:B------:R-:W-:Y:S01]  /*1790*/  IMAD.MOV.U32 R17, RZ, RZ, R69 ;  /* 0x000000ffff117224 */ /* 0x000fe200078e0045 */
[----:B------:R-:W-:-:S07]  /*17a0*/  MOV R0, 0x17c0 ;  /* 0x000017c000007802 */ /* 0x000fce0000000f00 */
[----:B------:R-:W-:Y:S05]  /*17b0*/  CALL.REL.NOINC `($__internal_1_$__cuda_sm20_div_rn_f64_full) ;  /* 0x0000007800fc7944 */ /* 0x000fea0003c00000 */
[----:B------:R-:W-:Y:S02]  /*17c0*/  IMAD.MOV.U32 R6, RZ, RZ, R16 ;  /* 0x000000ffff067224 */ /* 0x000fe400078e0010 */
[----:B------:R-:W-:-:S07]  /*17d0*/  IMAD.MOV.U32 R7, RZ, RZ, R15 ;  /* 0x000000ffff077224 */ /* 0x000fce00078e000f */
.L_x_15:
[----:B------:R-:W-:Y:S05]  /*17e0*/  BSYNC.RECONVERGENT B1 ;  /* 0x0000000000017941 */ /* 0x000fea0003800200 */
.L_x_14:
[----:B------:R-:W0:Y:S01]  /*17f0*/  MUFU.RCP64H R17, R69 ;  /* 0x0000004500117308 */ /* 0x000e220000001800 */
[----:B------:R-:W-:Y:S01]  /*1800*/  MOV R16, 0x1 ;  /* 0x0000000100107802 */ /* 0x000fe20000000f00 */
[----:B------:R-:W-:Y:S01]  /*1810*/  DMUL R78, R24, R78 ;  /* 0x0000004e184e7228 */ /* 0x000fe20000000000 */
[----:B------:R-:W-:Y:S04]  /*1820*/  BSSY.RECONVERGENT B1, `(.L_x_16) ;  /* 0x0000015000017945 */ /* 0x000fe80003800200 */
[----:B0-----:R-:W-:-:S08]  /*1830*/  DFMA R18, -R68, R16, 1 ;  /* 0x3ff000004412742b */ /* 0x001fd00000000110 */
[----:B------:R-:W-:-:S08]  /*1840*/  DFMA R18, R18, R18, R18 ;  /* 0x000000121212722b */ /* 0x000fd00000000012 */
[----:B------:R-:W-:Y:S02]  /*1850*/  DFMA R16, R16, R18, R16 ;  /* 0x000000121010722b */ /* 0x000fe40000000010 */
[----:B------:R-:W-:-:S06]  /*1860*/  DFMA R18, R26, R8, R78 ;  /* 0x000000081a12722b */ /* 0x000fcc000000004e */
[----:B------:R-:W-:-:S04]  /*1870*/  DFMA R80, -R68, R16, 1 ;  /* 0x3ff000004450742b */ /* 0x000fc80000000110 */
[----:B------:R-:W-:-:S04]  /*1880*/  FSETP.GEU.AND P1, PT, |R19|, 6.5827683646048100446e-37, PT ;  /* 0x036000001300780b */ /* 0x000fc80003f2e200 */
[----:B------:R-:W-:-:S08]  /*1890*/  DFMA R80, R16, R80, R16 ;  /* 0x000000501050722b */ /* 0x000fd00000000010 */
[----:B------:R-:W-:-:S08]  /*18a0*/  DMUL R78, R80, R18 ;  /* 0x00000012504e7228 */ /* 0x000fd00000000000 */
[----:B------:R-:W-:-:S08]  /*18b0*/  DFMA R8, -R68, R78, R18 ;  /* 0x0000004e4408722b */ /* 0x000fd00000000112 */
[----:B------:R-:W-:-:S10]  /*18c0*/  DFMA R78, R80, R8, R78 ;  /* 0x00000008504e722b */ /* 0x000fd4000000004e */
[----:B------:R-:W-:-:S05]  /*18d0*/  FFMA R0, RZ, R69, R79 ;  /* 0x00000045ff007223 */ /* 0x000fca000000004f */
        /* <DEDUP_REMOVED lines=9> */
.L_x_17:
[----:B------:R-:W-:Y:S05]  /*1970*/  BSYNC.RECONVERGENT B1 ;  /* 0x0000000000017941 */ /* 0x000fea0003800200 */
.L_x_16:
[----:B------:R-:W0:Y:S01]  /*1980*/  MUFU.RCP64H R9, R71 ;  /* 0x0000004700097308 */ /* 0x000e220000001800 */
[----:B------:R-:W-:Y:S01]  /*1990*/  IMAD.MOV.U32 R8, RZ, RZ, 0x1 ;  /* 0x00000001ff087424 */ /* 0x000fe200078e00ff */
[----:B------:R-:W-:Y:S01]  /*19a0*/  DMUL R18, R20, R34 ;  /* 0x0000002214127228 */ /* 0x000fe20000000000 */
[----:B------:R-:W-:Y:S07]  /*19b0*/  BSSY.RECONVERGENT B1, `(.L_x_18) ;  /* 0x0000015000017945 */ /* 0x000fee0003800200 */
[----:B------:R-:W-:-:S02]  /*19c0*/  DFMA R18, R22, R28, R18 ;  /* 0x0000001c1612722b */ /* 0x000fc40000000012 */
[----:B0-----:R-:W-:-:S08]  /*19d0*/  DFMA R16, -R70, R8, 1 ;  /* 0x3ff000004610742b */ /* 0x001fd00000000108 */
[----:B------:R-:W-:Y:S01]  /*19e0*/  FSETP.GEU.AND P1, PT, |R19|, 6.5827683646048100446e-37, PT ;  /* 0x036000001300780b */ /* 0x000fe20003f2e200 */
[----:B------:R-:W-:-:S08]  /*19f0*/  DFMA R16, R16, R16, R16 ;  /* 0x000000101010722b */ /* 0x000fd00000000010 */
[----:B------:R-:W-:-:S08]  /*1a00*/  DFMA R16, R8, R16, R8 ;  /* 0x000000100810722b */ /* 0x000fd00000000008 */
[----:B------:R-:W-:-:S08]  /*1a10*/  DFMA R8, -R70, R16, 1 ;  /* 0x3ff000004608742b */ /* 0x000fd00000000110 */
        /* <DEDUP_REMOVED lines=14> */
.L_x_19:
[----:B------:R-:W-:Y:S05]  /*1b00*/  BSYNC.RECONVERGENT B1 ;  /* 0x0000000000017941 */ /* 0x000fea0003800200 */
.L_x_18:
        /* <DEDUP_REMOVED lines=24> */
.L_x_21:
[----:B------:R-:W-:Y:S05]  /*1c90*/  BSYNC.RECONVERGENT B1 ;  /* 0x0000000000017941 */ /* 0x000fea0003800200 */
.L_x_20:
[----:B------:R-:W0:Y:S01]  /*1ca0*/  MUFU.RCP64H R17, R71 ;  /* 0x0000004700117308 */ /* 0x000e220000001800 */
[----:B------:R-:W-:Y:S01]  /*1cb0*/  IMAD.MOV.U32 R16, RZ, RZ, 0x1 ;  /* 0x00000001ff107424 */ /* 0x000fe200078e00ff */
        /* <DEDUP_REMOVED lines=20> */
[----:B------:R-:W-:-:S07]  /*1e00*/  IMAD.MOV.U32 R17, RZ, RZ, R15 ;  /* 0x000000ffff117224 */ /* 0x000fce00078e000f */
.L_x_23:
[----:B------:R-:W-:Y:S05]  /*1e10*/  BSYNC.RECONVERGENT B1 ;  /* 0x0000000000017941 */ /* 0x000fea0003800200 */
.L_x_22:
[----:B------:R-:W-:Y:S01]  /*1e20*/  DADD R6, -R30, R6 ;  /* 0x000000001e067229 */ /* 0x000fe20000000106 */
[----:B------:R-:W-:Y:S01]  /*1e30*/  BSSY.RECONVERGENT B1, `(.L_x_24) ;  /* 0x00000b5000017945 */ /* 0x000fe20003800200 */
[----:B------:R-:W-:Y:S02]  /*1e40*/  DADD R4, -R8, R4 ;  /* 0x0000000008047229 */ /* 0x000fe40000000104 */
[----:B------:R-:W-:-:S04]  /*1e50*/  DADD R78, -R16, R78 ;  /* 0x00000000104e7229 */ /* 0x000fc8000000014e */
[----:B------:R-:W-:-:S08]  /*1e60*/  DMUL R8, R6, R6 ;  /* 0x0000000606087228 */ /* 0x000fd00000000000 */
[----:B------:R-:W-:-:S08]  /*1e70*/  DFMA R8, R4, R4, R8 ;  /* 0x000000040408722b */ /* 0x000fd00000000008 */
[----:B------:R-:W-:-:S08]  /*1e80*/  DFMA R8, R78, R78, R8 ;  /* 0x0000004e4e08722b */ /* 0x000fd00000000008 */
[----:B------:R-:W-:Y:S01]  /*1e90*/  DMUL R84, R8, R2 ;  /* 0x0000000208547228 */ /* 0x000fe20000000000 */
[----:B------:R-:W-:Y:S01]  /*1ea0*/  IMAD.MOV.U32 R8, RZ, RZ, 0x50429b6d ;  /* 0x50429b6dff087424 */ /* 0x000fe200078e00ff */
[----:B------:R-:W-:-:S06]  /*1eb0*/  MOV R9, 0x3ff20dd7 ;  /* 0x3ff20dd700097802 */ /* 0x000fcc0000000f00 */
[----:B------:R-:W-:-:S14]  /*1ec0*/  DSETP.NEU.AND P0, PT, R84, RZ, PT ;  /* 0x000000ff5400722a */ /* 0x000fdc0003f0d000 */
[----:B------:R-:W-:Y:S05]  /*1ed0*/  @!P0 BRA `(.L_x_25) ;  /* 0x0000000800a88947 */ /* 0x000fea0003800000 */
[----:B------:R-:W0:Y:S01]  /*1ee0*/  MUFU.RSQ64H R87, R85 ;  /* 0x0000005500577308 */ /* 0x000e220000001c00 */
[----:B------:R-:W-:Y:S01]  /*1ef0*/  VIADD R86, R85, 0xfcb00000 ;  /* 0xfcb0000055567836 */ /* 0x000fe20000000000 */
[----:B------:R-:W-:Y:S01]  /*1f00*/  BSSY.RECONVERGENT B0, `(.L_x_26) ;  /* 0x0000014000007945 */ /* 0x000fe20003800200 */
[----:B------:R-:W-:Y:S02]  /*1f10*/  IMAD.MOV.U32 R16, RZ, RZ, 0x0 ;  /* 0x00000000ff107424 */ /* 0x000fe400078e00ff */
[----:B------:R-:W-:Y:S01]  /*1f20*/  IMAD.MOV.U32 R17, RZ, RZ, 0x3fd80000 ;  /* 0x3fd80000ff117424 */ /* 0x000fe200078e00ff */
[----:B------:R-:W-:Y:S01]  /*1f30*/  ISETP.GE.U32.AND P0, PT, R86, 0x7ca00000, PT ;  /* 0x7ca000005600780c */ /* 0x000fe20003f06070 */
[----:B0-----:R-:W-:-:S08]  /*1f40*/  DMUL R8, R86, R86 ;  /* 0x0000005656087228 */ /* 0x001fd00000000000 */
[----:B------:R-:W-:-:S08]  /*1f50*/  DFMA R8, R84, -R8, 1 ;  /* 0x3ff000005408742b */ /* 0x000fd00000000808 */
[----:B------:R-:W-:Y:S02]  /*1f60*/  DFMA R16, R8, R16, 0.5 ;  /* 0x3fe000000810742b */ /* 0x000fe40000000010 */
[----:B------:R-:W-:-:S08]  /*1f70*/  DMUL R8, R86, R8 ;  /* 0x0000000856087228 */ /* 0x000fd00000000000 */
[----:B------:R-:W-:-:S08]  /*1f80*/  DFMA R30, R16, R8, R86 ;  /* 0x00000008101e722b */ /* 0x000fd00000000056 */
[----:B------:R-:W-:Y:S02]  /*1f90*/  DMUL R8, R84, R30 ;  /* 0x0000001e54087228 */ /* 0x000fe40000000000 */
[----:B------:R-:W-:Y:S01]  /*1fa0*/  IADD3 R17, PT, PT, R31, -0x100000, RZ ;  /* 0xfff000001f117810 */ /* 0x000fe20007ffe0ff */
[----:B------:R-:W-:-:S05]  /*1fb0*/  IMAD.MOV.U32 R16, RZ, RZ, R30 ;  /* 0x000000ffff107224 */ /* 0x000fca00078e001e */
[----:B------:R-:W-:-:S08]  /*1fc0*/  DFMA R82, R8, -R8, R84 ;  /* 0x800000080852722b */ /* 0x000fd00000000054 */
[----:B------:R-:W-:Y:S01]  /*1fd0*/  DFMA R18, R82, R16, R8 ;  /* 0x000000105212722b */ /* 0x000fe20000000008 */
[----:B------:R-:W-:Y:S10]  /*1fe0*/  @!P0 BRA `(.L_x_27) ;  /* 0x0000000000148947 */ /* 0x000ff40003800000 */
[----:B------:R-:W-:Y:S01]  /*1ff0*/  IMAD.MOV.U32 R16, RZ, RZ, R30 ;  /* 0x000000ffff107224 */ /* 0x000fe200078e001e */
[----:B------:R-:W-:Y:S01]  /*2000*/  MOV R19, R9 ;  /* 0x0000000900137202 */ /* 0x000fe20000000f00 */
[----:B------:R-:W-:Y:S01]  /*2010*/  IMAD.MOV.U32 R18, RZ, RZ, R8 ;  /* 0x000000ffff127224 */ /* 0x000fe200078e0008 */
[----:B------:R-:W-:-:S07]  /*2020*/  MOV R0, 0x2040 ;  /* 0x0000204000007802 */ /* 0x000fce0000000f00 */
[----:B------:R-:W-:Y:S05]  /*2030*/  CALL.REL.NOINC `($__internal_2_$__cuda_sm20_dsqrt_rn_f64_mediumpath_v1) ;  /* 0x00000078006c7944 */ /* 0x000fea0003c00000 */
.L_x_27:
[----:B------:R-:W-:Y:S05]  /*2040*/  BSYNC.RECONVERGENT B0 ;  /* 0x0000000000007941 */ /* 0x000fea0003800200 */
.L_x_26:
[----:B------:R-:W-:Y:S01]  /*2050*/  IMAD.MOV.U32 R8, RZ, RZ, -0x24b905a1 ;  /* 0xdb46fa5fff087424 */ /* 0x000fe200078e00ff */
[----:B------:R-:W-:Y:S01]  /*2060*/  UMOV UR6, 0xfba6f279 ;  /* 0xfba6f27900067882 */ /* 0x000fe20000000000 */
[----:B------:R-:W-:Y:S01]  /*2070*/  IMAD.MOV.U32 R9, RZ, RZ, 0x3d47088f ;  /* 0x3d47088fff097424 */ /* 0x000fe200078e00ff */
[----:B------:R-:W-:Y:S01]  /*2080*/  UMOV UR7, 0x3cf0679a ;  /* 0x3cf0679a00077882 */ /* 0x000fe20000000000 */
[----:B------:R-:W-:Y:S01]  /*2090*/  IMAD.MOV.U32 R32, RZ, RZ, -0x7649667 ;  /* 0xf89b6999ff207424 */ /* 0x000fe200078e00ff */
[----:B------:R-:W-:Y:S01]  /*20a0*/  MOV R33, 0x3e928a27 ;  /* 0x3e928a2700217802 */ /* 0x000fe20000000f00 */
[----:B------:R-:W-:Y:S02]  /*20b0*/  BSSY.RECONVERGENT B2, `(.L_x_25) ;  /* 0x000008c000027945 */ /* 0x000fe40003800200 */
[----:B------:R-:W-:Y:S01]  /*20c0*/  DFMA R8, |R18|, -UR6, R8 ;  /* 0x8000000612087c2b */ /* 0x000fe20008000208 */
[----:B------:R-:W-:Y:S01]  /*20d0*/  UMOV UR6, 0xb976a9b2 ;  /* 0xb976a9b200067882 */ /* 0x000fe20000000000 */
[----:B------:R-:W-:-:S06]  /*20e0*/  UMOV UR7, 0x3d8df9f9 ;  /* 0x3d8df9f900077882 */ /* 0x000fcc0000000000 */
[----:B------:R-:W-:Y:S01]  /*20f0*/  DFMA R8, R8, |R18|, -UR6 ;  /* 0x8000000608087e2b */ /* 0x000fe20008000412 */
[----:B------:R-:W-:Y:S01]  /*2100*/  UMOV UR6, 0x590cc332 ;  /* 0x590cc33200067882 */ /* 0x000fe20000000000 */
[----:B------:R-:W-:-:S06]  /*2110*/  UMOV UR7, 0x3dc7f1f5 ;  /* 0x3dc7f1f500077882 */ /* 0x000fcc0000000000 */
[----:B------:R-:W-:Y:S01]  /*2120*/  DFMA R8, R8, |R18|, UR6 ;  /* 0x0000000608087e2b */ /* 0x000fe20008000412 */
        /* <DEDUP_REMOVED lines=62> */
[----:B------:R-:W-:-:S06]  /*2510*/  DFMA R30, R16, |R18|, |R18| ;  /* 0x40000012101e722b */ /* 0x000fcc0000000412 */
[----:B------:R-:W0:Y:S02]  /*2520*/  F2F.F32.F64 R0, R30 ;  /* 0x0000001e00007310 */ /* 0x000e240000301000 */
[----:B0-----:R-:W-:-:S06]  /*2530*/  FMUL R0, R0, -1.4426950216293334961 ;  /* 0xbfb8aa3b00007820 */ /* 0x001fcc0000400000 */
[----:B------:R-:W0:Y:S08]  /*2540*/  FRND R0, R0 ;  /* 0x0000000000007307 */ /* 0x000e300000201000 */
[----:B0-----:R0:W1:Y:S08]  /*2550*/  F2F.F64.F32 R8, R0 ;  /* 0x0000000000087310 */ /* 0x0010700000201800 */
[----:B0-----:R-:W0:Y:S01]  /*2560*/  MUFU.EX2 R0, R0 ;  /* 0x0000000000007308 */ /* 0x001e220000000800 */
[----:B-1----:R-:W-:Y:S01]  /*2570*/  DFMA R8, R8, -UR6, -R30 ;  /* 0x8000000608087c2b */ /* 0x002fe2000800081e */
[----:B------:R-:W-:Y:S01]  /*2580*/  UMOV UR6, 0xa4741b81 ;  /* 0xa4741b8100067882 */ /* 0x000fe20000000000 */
[----:B------:R-:W-:Y:S01]  /*2590*/  UMOV UR7, 0x3e5ae904 ;  /* 0x3e5ae90400077882 */ /* 0x000fe20000000000 */
[----:B------:R-:W-:-:S05]  /*25a0*/  DADD R30, -R30, |R18| ;  /* 0x000000001e1e7229 */ /* 0x000fca0000000512 */
[----:B------:R-:W-:Y:S01]  /*25b0*/  DFMA R32, R8, UR6, R32 ;  /* 0x0000000608207c2b */ /* 0x000fe20008000020 */
[----:B------:R-:W-:Y:S01]  /*25c0*/  UMOV UR6, 0x15ff7e07 ;  /* 0x15ff7e0700067882 */ /* 0x000fe20000000000 */
[----:B------:R-:W-:Y:S01]  /*25d0*/  UMOV UR7, 0x3ec71de7 ;  /* 0x3ec71de700077882 */ /* 0x000fe20000000000 */
[----:B------:R-:W-:Y:S01]  /*25e0*/  DFMA R30, R16, |R18|, R30 ;  /* 0x40000012101e722b */ /* 0x000fe2000000001e */
[----:B0-----:R-:W0:Y:S04]  /*25f0*/  F2F.F64.F32 R16, R0 ;  /* 0x0000000000107310 */ /* 0x001e280000201800 */
        /* <DEDUP_REMOVED lines=20> */
[----:B------:R-:W1:Y:S01]  /*2740*/  MUFU.RCP64H R33, R19 ;  /* 0x0000001300217308 */ /* 0x000e620000001800 */
[----:B------:R-:W-:Y:S01]  /*2750*/  UMOV UR7, 0x3fe00000 ;  /* 0x3fe0000000077882 */ /* 0x000fe20000000000 */
[----:B------:R-:W-:-:S04]  /*2760*/  IMAD.MOV.U32 R32, RZ, RZ, 0x1 ;  /* 0x00000001ff207424 */ /* 0x000fc800078e00ff */
[----:B------:R-:W-:Y:S01]  /*2770*/  DFMA R36, R8, R36, UR6 ;  /* 0x0000000608247e2b */ /* 0x000fe20008000024 */
[----:B------:R-:W-:Y:S01]  /*2780*/  UMOV UR6, 0x8dc96626 ;  /* 0x8dc9662600067882 */ /* 0x000fe20000000000 */
[----:B------:R-:W-:Y:S02]  /*2790*/  UMOV UR7, 0x4017afb4 ;  /* 0x4017afb400077882 */ /* 0x000fe40000000000 */
[----:B------:R-:W-:-:S04]  /*27a0*/  DSETP.GE.AND P0, PT, |R18|, UR6, PT ;  /* 0x0000000612007e2a */ /* 0x000fc8000bf06200 */
[----:B------:R-:W-:Y:S02]  /*27b0*/  DMUL R36, R8, R36 ;  /* 0x0000002408247228 */ /* 0x000fe40000000000 */
[----:B-1----:R-:W-:-:S06]  /*27c0*/  DFMA R38, R32, -R18, 1 ;  /* 0x3ff000002026742b */ /* 0x002fcc0000000812 */
[----:B------:R-:W-:Y:S02]  /*27d0*/  DFMA R30, R8, R36, -R30 ;  /* 0x00000024081e722b */ /* 0x000fe4000000081e */
[----:B0-----:R-:W-:Y:S02]  /*27e0*/  DADD R36, -R16, 1 ;  /* 0x3ff0000010247429 */ /* 0x001fe40000000100 */
[----:B------:R-:W-:-:S04]  /*27f0*/  DFMA R38, R38, R38, R38 ;  /* 0x000000262626722b */ /* 0x000fc80000000026 */
[----:B------:R-:W-:-:S04]  /*2800*/  DADD R30, R8, R30 ;  /* 0x00000000081e7229 */ /* 0x000fc8000000001e */
[----:B------:R-:W-:-:S04]  /*2810*/  DFMA R38, R32, R38, R32 ;  /* 0x000000262026722b */ /* 0x000fc80000000020 */
[----:B------:R-:W-:-:S04]  /*2820*/  DFMA R30, -R30, R16, R36 ;  /* 0x000000101e1e722b */ /* 0x000fc80000000124 */
[----:B------:R-:W-:-:S06]  /*2830*/  DFMA R8, R38, -R18, 1 ;  /* 0x3ff000002608742b */ /* 0x000fcc0000000812 */
[----:B------:R-:W-:Y:S02]  /*2840*/  FSEL R15, R31, 1.875, !P0 ;  /* 0x3ff000001f0f7808 */ /* 0x000fe40004000000 */
[----:B------:R-:W-:Y:S01]  /*2850*/  DFMA R8, R38, R8, R38 ;  /* 0x000000082608722b */ /* 0x000fe20000000026 */
[----:B------:R-:W-:Y:S02]  /*2860*/  FSEL R30, R30, RZ, !P0 ;  /* 0x000000ff1e1e7208 */ /* 0x000fe40004000000 */
[----:B------:R-:W-:-:S04]  /*2870*/  LOP3.LUT R31, R15, 0x80000000, R19, 0xb8, !PT ;  /* 0x800000000f1f7812 */ /* 0x000fc800078eb813 */
[----:B------:R-:W-:Y:S02]  /*2880*/  FSETP.GEU.AND P1, PT, |R31|, 6.5827683646048100446e-37, PT ;  /* 0x036000001f00780b */ /* 0x000fe40003f2e200 */
[----:B------:R-:W-:-:S08]  /*2890*/  DMUL R16, R30, R8 ;  /* 0x000000081e107228 */ /* 0x000fd00000000000 */
[----:B------:R-:W-:-:S08]  /*28a0*/  DFMA R32, R16, -R18, R30 ;  /* 0x800000121020722b */ /* 0x000fd0000000001e */
[----:B------:R-:W-:-:S10]  /*28b0*/  DFMA R8, R8, R32, R16 ;  /* 0x000000200808722b */ /* 0x000fd40000000010 */
[----:B------:R-:W-:-:S05]  /*28c0*/  FFMA R0, RZ, R19, R9 ;  /* 0x00000013ff007223 */ /* 0x000fca0000000009 */
[----:B------:R-:W-:-:S13]  /*28d0*/  FSETP.GT.AND P0, PT, |R0|, 1.469367938527859385e-39, PT ;  /* 0x001000000000780b */ /* 0x000fda0003f04200 */
[----:B------:R-:W-:Y:S05]  /*28e0*/  @P0 BRA P1, `(.L_x_28) ;  /* 0x0000000000200947 */ /* 0x000fea0000800000 */
[----:B------:R-:W-:Y:S01]  /*28f0*/  IMAD.MOV.U32 R16, RZ, RZ, R18 ;  /* 0x000000ffff107224 */ /* 0x000fe200078e0012 */
[----:B------:R-:W-:Y:S01]  /*2900*/  MOV R18, R30 ;  /* 0x0000001e00127202 */ /* 0x000fe20000000f00 */
[----:B------:R-:W-:Y:S01]  /*2910*/  IMAD.MOV.U32 R17, RZ, RZ, R19 ;  /* 0x000000ffff117224 */ /* 0x000fe200078e0013 */
[----:B------:R-:W-:Y:S01]  /*2920*/  MOV R0, 0x2950 ;  /* 0x0000295000007802 */ /* 0x000fe20000000f00 */
[----:B------:R-:W-:-:S07]  /*2930*/  IMAD.MOV.U32 R15, RZ, RZ, R31 ;  /* 0x000000ffff0f7224 */ /* 0x000fce00078e001f */
[----:B------:R-:W-:Y:S05]  /*2940*/  CALL.REL.NOINC `($__internal_1_$__cuda_sm20_div_rn_f64_full) ;  /* 0x0000006800987944 */ /* 0x000fea0003c00000 */
[----:B------:R-:W-:Y:S02]  /*2950*/  IMAD.MOV.U32 R8, RZ, RZ, R16 ;  /* 0x000000ffff087224 */ /* 0x000fe400078e0010 */
[----:B------:R-:W-:-:S07]  /*2960*/  IMAD.MOV.U32 R9, RZ, RZ, R15 ;  /* 0x000000ffff097224 */ /* 0x000fce00078e000f */
.L_x_28:
[----:B------:R-:W-:Y:S05]  /*2970*/  BSYNC.RECONVERGENT B2 ;  /* 0x0000000000027941 */ /* 0x000fea0003800200 */
.L_x_25:
[----:B------:R-:W-:Y:S05]  /*2980*/  BSYNC.RECONVERGENT B1 ;  /* 0x0000000000017941 */ /* 0x000fea0003800200 */
.L_x_24:
[----:B------:R-:W-:Y:S01]  /*2990*/  LEA R12, R11, R12, 0x2 ;  /* 0x0000000c0b0c7211 */ /* 0x000fe200078e10ff */
[----:B------:R-:W-:Y:S04]  /*29a0*/  BSSY.RECONVERGENT B1, `(.L_x_29) ;  /* 0x0000667000017945 */ /* 0x000fe80003800200 */
[----:B------:R-:W-:-:S04]  /*29b0*/  IMAD R13, R12, 0x4, R13 ;  /* 0x000000040c0d7824 */ /* 0x000fc800078e020d */
[----:B------:R-:W-:Y:S01]  /*29c0*/  IMAD.U32 R14, R13, 0x4, R14 ;  /* 0x000000040d0e7824 */ /* 0x000fe200078e000e */
[----:B------:R-:W-:-:S04]  /*29d0*/  DADD R12, R28, -R34 ;  /* 0x000000001c0c7229 */ /* 0x000fc80000000822 */
[----:B------:R-:W-:-:S13]  /*29e0*/  ISETP.GT.AND P0, PT, R14, 0x3f, PT ;  /* 0x0000003f0e00780c */ /* 0x000fda0003f04270 */
[----:B------:R-:W-:Y:S05]  /*29f0*/  @P0 BRA `(.L_x_30) ;  /* 0x0000002000d80947 */ /* 0x000fea0003800000 */
[----:B------:R-:W-:-:S13]  /*2a00*/  ISETP.GT.AND P0, PT, R14, 0xf, PT ;  /* 0x0000000f0e00780c */ /* 0x000fda0003f04270 */
[----:B------:R-:W-:Y:S05]  /*2a10*/  @P0 BRA `(.L_x_31) ;  /* 0x0000000c009c0947 */ /* 0x000fea0003800000 */
[----:B------:R-:W-:-:S13]  /*2a20*/  ISETP.GT.AND P0, PT, R14, 0x3, PT ;  /* 0x000000030e00780c */ /* 0x000fda0003f04270 */
[----:B------:R-:W-:Y:S05]  /*2a30*/  @P0 BRA `(.L_x_32) ;  /* 0x00000004001c0947 */ /* 0x000fea0003800000 */
[----:B------:R-:W-:-:S05]  /*2a40*/  VIMNMX.U32 R14, PT, PT, R14, 0x2, PT ;  /* 0x000000020e0e7848 */ /* 0x000fca0003fe0000 */
[----:B------:R-:W-:-:S04]  /*2a50*/  IMAD.SHL.U32 R0, R14, 0x4, RZ ;  /* 0x000000040e007824 */ /* 0x000fc800078e00ff */
[----:B------:R-:W0:Y:S02]  /*2a60*/  LDC R14, c[0x2][R0] ;  /* 0x00800000000e7b82 */ /* 0x000e240000000800 */
[----:B0-----:R-:W-:-:S04]  /*2a70*/  SHF.R.S32.HI R15, RZ, 0x1f, R14 ;  /* 0x0000001fff0f7819 */ /* 0x001fc8000001140e */
.L_x_88:
[----:B------:R-:W-:Y:S05]  /*2a80*/  BRX R14 -0x2a90                                                                   (*"BRANCH_TARGETS .L_x_89,.L_x_90,.L_x_35"*) ;  /* 0xffffffd40e5c7949 */ /* 0x000fea000383ffff */
.L_x_90:
[----:B------:R-:W-:Y:S01]  /*2a90*/  DMUL R14, R70, R70 ;  /* 0x00000046460e7228 */ /* 0x000fe20000000000 */
[----:B------:R-:W-:Y:S01]  /*2aa0*/  BSSY.RECONVERGENT B2, `(.L_x_33) ;  /* 0x0000023000027945 */ /* 0x000fe20003800200 */
[----:B------:R-:W-:Y:S02]  /*2ab0*/  DADD R4, R4, R12 ;  /* 0x0000000004047229 */ /* 0x000fe4000000000c */
[----:B------:R-:W-:Y:S02]  /*2ac0*/  DADD R6, R6, R62 ;  /* 0x0000000006067229 */ /* 0x000fe4000000003e */
[----:B------:R-:W-:Y:S02]  /*2ad0*/  DADD R64, R78, R64 ;  /* 0x000000004e407229 */ /* 0x000fe40000000040 */
[----:B------:R-:W-:Y:S02]  /*2ae0*/  DMUL R70, R70, R14 ;  /* 0x0000000e46467228 */ /* 0x000fe40000000000 */
[C---:B------:R-:W-:Y:S01]  /*2af0*/  DMUL R4, R22.reuse, R4 ;  /* 0x0000000416047228 */ /* 0x040fe20000000000 */
[----:B------:R-:W-:Y:S01]  /*2b00*/  MOV R14, 0x1 ;  /* 0x00000001000e7802 */ /* 0x000fe20000000f00 */
[----:B------:R-:W-:-:S02]  /*2b10*/  DMUL R12, R22, R6 ;  /* 0x00000006160c7228 */ /* 0x000fc40000000000 */
[----:B------:R-:W0:Y:S01]  /*2b20*/  MUFU.RCP64H R15, R71 ;  /* 0x00000047000f7308 */ /* 0x000e220000001800 */
[----:B------:R-:W-:-:S03]  /*2b30*/  DMUL R64, R22, R64 ;  /* 0x0000004016407228 */ /* 0x000fc60000000000 */
[-C--:B------:R-:W-:Y:S02]  /*2b40*/  DMUL R6, R4, R2.reuse ;  /* 0x0000000204067228 */ /* 0x080fe40000000000 */
[----:B------:R-:W-:-:S03]  /*2b50*/  DMUL R12, R12, R2 ;  /* 0x000000020c0c7228 */ /* 0x000fc60000000000 */
[----:B------:R-:W-:-:S03]  /*2b60*/  DMUL R64, R64, R2 ;  /* 0x0000000240407228 */ /* 0x000fc60000000000 */
[----:B------:R-:W-:Y:S02]  /*2b70*/  DFMA R6, R4, R2, R6 ;  /* 0x000000020406722b */ /* 0x000fe40000000006 */
[----:B0-----:R-:W-:-:S06]  /*2b80*/  DFMA R16, -R70, R14, 1 ;  /* 0x3ff000004610742b */ /* 0x001fcc000000010e */
[----:B------:R-:W-:Y:S02]  /*2b90*/  DMUL R6, R6, R12 ;  /* 0x0000000c06067228 */ /* 0x000fe40000000000 */
[----:B------:R-:W-:-:S06]  /*2ba0*/  DFMA R16, R16, R16, R16 ;  /* 0x000000101010722b */ /* 0x000fcc0000000010 */
[----:B------:R-:W-:Y:S02]  /*2bb0*/  DMUL R6, R6, R64 ;  /* 0x0000004006067228 */ /* 0x000fe40000000000 */
[----:B------:R-:W-:-:S06]  /*2bc0*/  DFMA R16, R14, R16, R14 ;  /* 0x000000100e10722b */ /* 0x000fcc000000000e */
[----:B------:R-:W-:Y:S02]  /*2bd0*/  DMUL R14, R6, R8 ;  /* 0x00000008060e7228 */ /* 0x000fe40000000000 */
[----:B------:R-:W-:-:S08]  /*2be0*/  DFMA R2, -R70, R16, 1 ;  /* 0x3ff000004602742b */ /* 0x000fd00000000110 */
[----:B------:R-:W-:Y:S01]  /*2bf0*/  FSETP.GEU.AND P1, PT, |R15|, 6.5827683646048100446e-37, PT ;  /* 0x036000000f00780b */ /* 0x000fe20003f2e200 */
        /* <DEDUP_REMOVED lines=12> */
[----:B------:R-:W-:-:S07]  /*2cc0*/  MOV R17, R15 ;  /* 0x0000000f00117202 */ /* 0x000fce0000000f00 */
.L_x_34:
[----:B------:R-:W-:Y:S05]  /*2cd0*/  BSYNC.RECONVERGENT B2 ;  /* 0x0000000000027941 */ /* 0x000fea0003800200 */
.L_x_33:
[----:B------:R-:W-:Y:S05]  /*2ce0*/  BRA `(.L_x_35) ;  /* 0x0000006000c87947 */ /* 0x000fea0003800000 */
.L_x_89:
[----:B------:R-:W0:Y:S01]  /*2cf0*/  MUFU.RCP64H R3, R77 ;  /* 0x0000004d00037308 */ /* 0x000e220000001800 */
[----:B------:R-:W-:Y:S01]  /*2d00*/  IMAD.MOV.U32 R2, RZ, RZ, 0x1 ;  /* 0x00000001ff027424 */ /* 0x000fe200078e00ff */
[----:B------:R-:W-:Y:S01]  /*2d10*/  UMOV UR6, 0x59389d7b ;  /* 0x59389d7b00067882 */ /* 0x000fe20000000000 */
[----:B------:R-:W-:Y:S01]  /*2d20*/  UMOV UR7, 0x403f019b ;  /* 0x403f019b00077882 */ /* 0x000fe20000000000 */
[----:B------:R-:W-:Y:S03]  /*2d30*/  BSSY.RECONVERGENT B2, `(.L_x_36) ;  /* 0x0000013000027945 */ /* 0x000fe60003800200 */
[----:B0-----:R-:W-:-:S08]  /*2d40*/  DFMA R4, -R76, R2, 1 ;  /* 0x3ff000004c04742b */ /* 0x001fd00000000102 */
[----:B------:R-:W-:-:S08]  /*2d50*/  DFMA R4, R4, R4, R4 ;  /* 0x000000040404722b */ /* 0x000fd00000000004 */
[----:B------:R-:W-:-:S08]  /*2d60*/  DFMA R4, R2, R4, R2 ;  /* 0x000000040204722b */ /* 0x000fd00000000002 */
[----:B------:R-:W-:-:S08]  /*2d70*/  DFMA R2, -R76, R4, 1 ;  /* 0x3ff000004c02742b */ /* 0x000fd00000000104 */
[----:B------:R-:W-:-:S08]  /*2d80*/  DFMA R2, R4, R2, R4 ;  /* 0x000000020402722b */ /* 0x000fd00000000004 */
[----:B------:R-:W-:-:S08]  /*2d90*/  DMUL R16, R2, UR6 ;  /* 0x0000000602107c28 */ /* 0x000fd00008000000 */
[----:B------:R-:W-:-:S08]  /*2da0*/  DFMA R4, -R76, R16, UR6 ;  /* 0x000000064c047e2b */ /* 0x000fd00008000110 */
[----:B------:R-:W-:-:S10]  /*2db0*/  DFMA R16, R2, R4, R16 ;  /* 0x000000040210722b */ /* 0x000fd40000000010 */
[----:B------:R-:W-:-:S05]  /*2dc0*/  FFMA R0, RZ, R77, R17 ;  /* 0x0000004dff007223 */ /* 0x000fca0000000011 */
[----:B------:R-:W-:-:S13]  /*2dd0*/  FSETP.GT.AND P0, PT, |R0|, 1.469367938527859385e-39, PT ;  /* 0x001000000000780b */ /* 0x000fda0003f04200 */
[----:B------:R-:W-:Y:S05]  /*2de0*/  @P0 BRA `(.L_x_37) ;  /* 0x00000000001c0947 */ /* 0x000fea0003800000 */
[----:B------:R-:W-:Y:S01]  /*2df0*/  IMAD.MOV.U32 R16, RZ, RZ, R76 ;  /* 0x000000ffff107224 */ /* 0x000fe200078e004c */
[----:B------:R-:W-:Y:S01]  /*2e00*/  MOV R18, 0x59389d7b ;  /* 0x59389d7b00127802 */ /* 0x000fe20000000f00 */
[----:B------:R-:W-:Y:S01]  /*2e10*/  IMAD.MOV.U32 R17, RZ, RZ, R77 ;  /* 0x000000ffff117224 */ /* 0x000fe200078e004d */
[----:B------:R-:W-:Y:S01]  /*2e20*/  MOV R0, 0x2e50 ;  /* 0x00002e5000007802 */ /* 0x000fe20000000f00 */
[----:B------:R-:W-:-:S07]  /*2e30*/  IMAD.MOV.U32 R15, RZ, RZ, 0x403f019b ;  /* 0x403f019bff0f7424 */ /* 0x000fce00078e00ff */
[----:B------:R-:W-:Y:S05]  /*2e40*/  CALL.REL.NOINC `($__internal_1_$__cuda_sm20_div_rn_f64_full) ;  /* 0x0000006400587944 */ /* 0x000fea0003c00000 */
[----:B------:R-:W-:-:S07]  /*2e50*/  IMAD.MOV.U32 R17, RZ, RZ, R15 ;  /* 0x000000ffff117224 */ /* 0x000fce00078e000f */
.L_x_37:
[----:B------:R-:W-:Y:S05]  /*2e60*/  BSYNC.RECONVERGENT B2 ;  /* 0x0000000000027941 */ /* 0x000fea0003800200 */
.L_x_36:
[----:B------:R-:W-:-:S08]  /*2e70*/  DMUL R16, R16, R66 ;  /* 0x0000004210107228 */ /* 0x000fd00000000000 */
[----:B------:R-:W-:-:S08]  /*2e80*/  DMUL R16, R16, R72 ;  /* 0x0000004810107228 */ /* 0x000fd00000000000 */
[----:B------:R-:W-:Y:S01]  /*2e90*/  DMUL R16, R16, R8 ;  /* 0x0000000810107228 */ /* 0x000fe20000000000 */
[----:B------:R-:W-:Y:S10]  /*2ea0*/  BRA `(.L_x_35) ;  /* 0x0000006000587947 */ /* 0x000ff40003800000 */
.L_x_32:
[----:B------:R-:W-:-:S05]  /*2eb0*/  IMAD.MOV.U32 R11, RZ, RZ, -0x4 ;  /* 0xfffffffcff0b7424 */ /* 0x000fca00078e00ff */
[----:B------:R-:W-:-:S04]  /*2ec0*/  VIADDMNMX.U32 R14, R14, R11, 0x2, PT ;  /* 0x000000020e0e7446 */ /* 0x000fc8000380000b */
[----:B------:R-:W-:-:S04]  /*2ed0*/  SHF.L.U32 R0, R14, 0x2, RZ ;  /* 0x000000020e007819 */ /* 0x000fc800000006ff */
[----:B------:R-:W0:Y:S02]  /*2ee0*/  LDC R14, c[0x2][R0+0xc] ;  /* 0x00800300000e7b82 */ /* 0x000e240000000800 */
[----:B0-----:R-:W-:-:S04]  /*2ef0*/  SHF.R.S32.HI R15, RZ, 0x1f, R14 ;  /* 0x0000001fff0f7819 */ /* 0x001fc8000001140e */
.L_x_92:
[----:B------:R-:W-:Y:S05]  /*2f00*/  BRX R14 -0x2f10                                                                   (*"BRANCH_TARGETS .L_x_93,.L_x_94,.L_x_35"*) ;  /* 0xffffffd00e3c7949 */ /* 0x000fea000383ffff */
.L_x_94:
[----:B------:R-:W-:Y:S01]  /*2f10*/  DADD R14, -RZ, |R70| ;  /* 0x00000000ff0e7229 */ /* 0x000fe20000000546 */
[----:B------:R-:W-:Y:S01]  /*2f20*/  BSSY.RECONVERGENT B0, `(.L_x_38) ;  /* 0x0000003000007945 */ /* 0x000fe20003800200 */
[----:B------:R-:W-:-:S09]  /*2f30*/  MOV R0, 0x2f50 ;  /* 0x00002f5000007802 */ /* 0x000fd20000000f00 */
[----:B------:R-:W-:Y:S05]  /*2f40*/  CALL.REL.NOINC `($_Z7intssssiPiS_PdS0_S0_S_S_S0_S_S0_ii$__internal_accurate_pow) ;  /* 0x0000006c00507944 */ /* 0x000fea0003c00000 */
[----:B------:R-:W-:Y:S05]  /*2f50*/  BSYNC.RECONVERGENT B0 ;  /* 0x0000000000007941 */ /* 0x000fea0003800200 */
.L_x_38:
[C---:B------:R-:W-:Y:S01]  /*2f60*/  DADD R14, R70.reuse, 6 ;  /* 0x40180000460e7429 */ /* 0x040fe20000000000 */
[----:B------:R-:W-:Y:S01]  /*2f70*/  BSSY.RECONVERGENT B0, `(.L_x_39) ;  /* 0x000000e000007945 */ /* 0x000fe20003800200 */
[----:B------:R-:W-:-:S08]  /*2f80*/  DSETP.NEU.AND P0, PT, R70, RZ, PT ;  /* 0x000000ff4600722a */ /* 0x000fd00003f0d000 */
[----:B------:R-:W-:Y:S01]  /*2f90*/  LOP3.LUT R14, R15, 0x7ff00000, RZ, 0xc0, !PT ;  /* 0x7ff000000f0e7812 */ /* 0x000fe200078ec0ff */
[----:B------:R-:W-:-:S03]  /*2fa0*/  IMAD.MOV.U32 R15, RZ, RZ, R16 ;  /* 0x000000ffff0f7224 */ /* 0x000fc600078e0010 */
[----:B------:R-:W-:Y:S01]  /*2fb0*/  ISETP.NE.AND P1, PT, R14, 0x7ff00000, PT ;  /* 0x7ff000000e00780c */ /* 0x000fe20003f25270 */
[----:B------:R-:W-:Y:S01]  /*2fc0*/  IMAD.MOV.U32 R14, RZ, RZ, R11 ;  /* 0x000000ffff0e7224 */ /* 0x000fe200078e000b */
[----:B------:R-:W-:-:S11]  /*2fd0*/  @!P0 CS2R R14, SRZ ;  /* 0x00000000000e8805 */ /* 0x000fd6000001ff00 */
[----:B------:R-:W-:Y:S05]  /*2fe0*/  @P1 BRA `(.L_x_40) ;  /* 0x0000000000181947 */ /* 0x000fea0003800000 */
[----:B------:R-:W-:-:S14]  /*2ff0*/  DSETP.NAN.AND P0, PT, R70, R70, PT ;  /* 0x000000464600722a */ /* 0x000fdc0003f08000 */
[----:B------:R-:W-:Y:S01]  /*3000*/  @P0 DADD R14, R70, 6 ;  /* 0x40180000460e0429 */ /* 0x000fe20000000000 */
[----:B------:R-:W-:Y:S10]  /*3010*/  @P0 BRA `(.L_x_40) ;  /* 0x00000000000c0947 */ /* 0x000ff40003800000 */
[----:B------:R-:W-:-:S14]  /*3020*/  DSETP.NEU.AND P0, PT, |R70|, +INF , PT ;  /* 0x7ff000004600742a */ /* 0x000fdc0003f0d200 */
[----:B------:R-:W-:Y:S01]  /*3030*/  @!P0 IMAD.MOV.U32 R14, RZ, RZ, 0x0 ;  /* 0x00000000ff0e8424 */ /* 0x000fe200078e00ff */
[----:B------:R-:W-:-:S07]  /*3040*/  @!P0 MOV R15, 0x7ff00000 ;  /* 0x7ff00000000f8802 */ /* 0x000fce0000000f00 */
.L_x_40:
[----:B------:R-:W-:Y:S05]  /*3050*/  BSYNC.RECONVERGENT B0 ;  /* 0x0000000000007941 */ /* 0x000fea0003800200 */
.L_x_39:
[----:B------:R-:W-:Y:S01]  /*3060*/  DMUL R24, R14, 4 ;  /* 0x401000000e187828 */ /* 0x000fe20000000000 */
[----:B------:R-:W-:Y:S01]  /*3070*/  BSSY.RECONVERGENT B2, `(.L_x_41) ;  /* 0x0000013000027945 */ /* 0x000fe20003800200 */
[----:B------:R-:W-:-:S04]  /*3080*/  DSETP.NEU.AND P0, PT, R70, 1, PT ;  /* 0x3ff000004600742a */ /* 0x000fc80003f0d000 */
[----:B------:R-:W0:Y:S04]  /*3090*/  MUFU.RCP64H R15, R25 ;  /* 0x00000019000f7308 */ /* 0x000e280000001800 */
[----:B------:R-:W-:-:S05]  /*30a0*/  VIADD R14, R25, 0x300402 ;  /* 0x00300402190e7836 */ /* 0x000fca0000000000 */
[----:B------:R-:W-:Y:S01]  /*30b0*/  FSETP.GEU.AND P1, PT, |R14|, 5.8789094863358348022e-39, PT ;  /* 0x004004020e00780b */ /* 0x000fe20003f2e200 */
[----:B0-----:R-:W-:-:S08]  /*30c0*/  DFMA R16, -R24, R14, 1 ;  /* 0x3ff000001810742b */ /* 0x001fd0000000010e */
[----:B------:R-:W-:-:S08]  /*30d0*/  DFMA R16, R16, R16, R16 ;  /* 0x000000101010722b */ /* 0x000fd00000000010 */
[----:B------:R-:W-:-:S08]  /*30e0*/  DFMA R16, R14, R16, R14 ;  /* 0x000000100e10722b */ /* 0x000fd0000000000e */
[----:B------:R-:W-:-:S08]  /*30f0*/  DFMA R18, -R24, R16, 1 ;  /* 0x3ff000001812742b */ /* 0x000fd00000000110 */
[----:B------:R-:W-:Y:S01]  /*3100*/  DFMA R14, R16, R18, R16 ;  /* 0x00000012100e722b */ /* 0x000fe20000000010 */
[----:B------:R-:W-:Y:S10]  /*3110*/  @P1 BRA `(.L_x_42) ;  /* 0x0000000000201947 */ /* 0x000ff40003800000 */
[----:B------:R-:W-:Y:S01]  /*3120*/  LOP3.LUT R0, R25, 0x7fffffff, RZ, 0xc0, !PT ;  /* 0x7fffffff19007812 */ /* 0x000fe200078ec0ff */
[----:B------:R-:W-:Y:S02]  /*3130*/  IMAD.MOV.U32 R14, RZ, RZ, R24 ;  /* 0x000000ffff0e7224 */ /* 0x000fe400078e0018 */
[----:B------:R-:W-:Y:S01]  /*3140*/  IMAD.MOV.U32 R17, RZ, RZ, R25 ;  /* 0x000000ffff117224 */ /* 0x000fe200078e0019 */
[----:B------:R-:W-:Y:S02]  /*3150*/  IADD3 R11, PT, PT, R0, -0x100000, RZ ;  /* 0xfff00000000b7810 */ /* 0x000fe40007ffe0ff */
[----:B------:R-:W-:-:S07]  /*3160*/  MOV R0, 0x3180 ;  /* 0x0000318000007802 */ /* 0x000fce0000000f00 */
[----:B------:R-:W-:Y:S05]  /*3170*/  CALL.REL.NOINC `($__internal_0_$__cuda_sm20_dblrcp_rn_slowpath_v3) ;  /* 0x0000005c00d87944 */ /* 0x000fea0003c00000 */
[----:B------:R-:W-:Y:S02]  /*3180*/  IMAD.MOV.U32 R14, RZ, RZ, R11 ;  /* 0x000000ffff0e7224 */ /* 0x000fe400078e000b */
[----:B------:R-:W-:-:S07]  /*3190*/  IMAD.MOV.U32 R15, RZ, RZ, R16 ;  /* 0x000000ffff0f7224 */ /* 0x000fce00078e0010 */
.L_x_42:
[----:B------:R-:W-:Y:S05]  /*31a0*/  BSYNC.RECONVERGENT B2 ;  /* 0x0000000000027941 */ /* 0x000fea0003800200 */
.L_x_41:
[----:B------:R-:W-:Y:S02]  /*31b0*/  DMUL R16, R62, 4 ;  /* 0x401000003e107828 */ /* 0x000fe40000000000 */
[----:B------:R-:W-:Y:S02]  /*31c0*/  DADD R30, R6, R6 ;  /* 0x00000000061e7229 */ /* 0x000fe40000000006 */
[----:B------:R-:W-:Y:S02]  /*31d0*/  DADD R24, R20, R20 ;  /* 0x0000000014187229 */ /* 0x000fe40000000014 */
[----:B------:R-:W-:Y:S02]  /*31e0*/  DMUL R38, R78, R62 ;  /* 0x0000003e4e267228 */ /* 0x000fe40000000000 */
[----:B------:R-:W-:Y:S02]  /*31f0*/  DMUL R18, R16, R64 ;  /* 0x0000004010127228 */ /* 0x000fe40000000000 */
[----:B------:R-:W-:-:S02]  /*3200*/  DMUL R30, R6, R30 ;  /* 0x0000001e061e7228 */ /* 0x000fc40000000000 */
[----:B------:R-:W-:Y:S02]  /*3210*/  DMUL R36, R20, R24 ;  /* 0x0000001814247228 */ /* 0x000fe40000000000 */
[----:B------:R-:W-:Y:S02]  /*3220*/  DMUL R16, R22, 4 ;  /* 0x4010000016107828 */ /* 0x000fe40000000000 */
[----:B------:R-:W-:Y:S02]  /*3230*/  DMUL R32, R6, R18 ;  /* 0x0000001206207228 */ /* 0x000fe40000000000 */
[----:B------:R-:W-:Y:S02]  /*3240*/  DMUL R34, R24, R62 ;  /* 0x0000003e18227228 */ /* 0x000fe40000000000 */
[----:B------:R-:W-:Y:S02]  /*3250*/  DFMA R56, R30, R2, -1 ;  /* 0xbff000001e38742b */ /* 0x000fe40000000002 */
[----:B------:R-:W-:-:S02]  /*3260*/  DMUL R36, R36, R62 ;  /* 0x0000003e24247228 */ /* 0x000fc40000000000 */
[C---:B------:R-:W-:Y:S02]  /*3270*/  DADD R26, R78.reuse, R78 ;  /* 0x000000004e1a7229 */ /* 0x040fe4000000004e */
[----:B------:R-:W-:Y:S02]  /*3280*/  DMUL R58, R78, R32 ;  /* 0x000000204e3a7228 */ /* 0x000fe40000000000 */
[----:B------:R-:W-:Y:S02]  /*3290*/  DMUL R32, R22, R16 ;  /* 0x0000001016207228 */ /* 0x000fe40000000000 */
[----:B------:R-:W-:Y:S02]  /*32a0*/  DMUL R28, R24, R64 ;  /* 0x00000040181c7228 */ /* 0x000fe40000000000 */
[----:B------:R-:W-:Y:S02]  /*32b0*/  DFMA R34, R6, -R34, -1 ;  /* 0xbff000000622742b */ /* 0x000fe40000000822 */
[----:B------:R-:W-:-:S02]  /*32c0*/  DFMA R16, R56, R2, R70 ;  /* 0x000000023810722b */ /* 0x000fc40000000046 */
[-C--:B------:R-:W-:Y:S02]  /*32d0*/  DFMA R56, R6, R64.reuse, R38 ;  /* 0x000000400638722b */ /* 0x080fe40000000026 */
[----:B------:R-:W-:Y:S02]  /*32e0*/  DMUL R38, R36, R64 ;  /* 0x0000004024267228 */ /* 0x000fe40000000000 */
[----:B------:R-:W-:Y:S02]  /*32f0*/  DMUL R26, R78, R26 ;  /* 0x0000001a4e1a7228 */ /* 0x000fe40000000000 */
[----:B------:R-:W-:Y:S02]  /*3300*/  DMUL R60, R64, R64 ;  /* 0x00000040403c7228 */ /* 0x000fe40000000000 */
[----:B------:R-:W-:Y:S02]  /*3310*/  DMUL R32, R32, R62 ;  /* 0x0000003e20207228 */ /* 0x000fe40000000000 */
[----:B------:R-:W-:-:S02]  /*3320*/  DFMA R28, R78, -R28, -1 ;  /* 0xbff000004e1c742b */ /* 0x000fc4000000081c */
[----:B------:R-:W-:Y:S02]  /*3330*/  DFMA R30, R30, R2, R34 ;  /* 0x000000021e1e722b */ /* 0x000fe40000000022 */
[----:B------:R-:W-:Y:S02]  /*3340*/  DMUL R34, R24, R12 ;  /* 0x0000000c18227228 */ /* 0x000fe40000000000 */
[----:B------:R-:W-:Y:S02]  /*3350*/  DADD R36, R4, R4 ;  /* 0x0000000004247229 */ /* 0x000fe40000000004 */
[----:B------:R-:W-:Y:S02]  /*3360*/  DMUL R24, R38, R56 ;  /* 0x0000003826187228 */ /* 0x000fe40000000000 */
[----:B------:R-:W-:Y:S02]  /*3370*/  DMUL R58, R58, R2 ;  /* 0x000000023a3a7228 */ /* 0x000fe40000000000 */
[----:B------:R-:W-:-:S02]  /*3380*/  DMUL R60, R16, R60 ;  /* 0x0000003c103c7228 */ /* 0x000fc40000000000 */
[----:B------:R-:W-:Y:S02]  /*3390*/  DFMA R38, R26, R2, -1 ;  /* 0xbff000001a26742b */ /* 0x000fe40000000002 */
[C---:B------:R-:W-:Y:S02]  /*33a0*/  DADD R18, -R78.reuse, R64 ;  /* 0x000000004e127229 */ /* 0x040fe40000000140 */
[-C--:B------:R-:W-:Y:S02]  /*33b0*/  DMUL R78, R78, R64.reuse ;  /* 0x000000404e4e7228 */ /* 0x080fe40000000000 */
[----:B------:R-:W-:Y:S02]  /*33c0*/  DMUL R64, R32, R64 ;  /* 0x0000004020407228 */ /* 0x000fe40000000000 */
[----:B------:R-:W-:Y:S02]  /*33d0*/  DFMA R32, R26, R2, R28 ;  /* 0x000000021a20722b */ /* 0x000fe4000000001c */
[----:B------:R-:W-:-:S02]  /*33e0*/  DFMA R28, R4, -R34, -1 ;  /* 0xbff00000041c742b */ /* 0x000fc40000000822 */
[----:B------:R-:W-:Y:S02]  /*33f0*/  DADD R34, -R6, R62 ;  /* 0x0000000006227229 */ /* 0x000fe4000000013e */
[----:B------:R-:W-:Y:S02]  /*3400*/  DMUL R26, R4, R36 ;  /* 0x00000024041a7228 */ /* 0x000fe40000000000 */
[----:B------:R-:W-:Y:S02]  /*3410*/  DMUL R6, R6, R62 ;  /* 0x0000003e06067228 */ /* 0x000fe40000000000 */
[----:B------:R-:W-:Y:S02]  /*3420*/  DFMA R58, R58, R2, R60 ;  /* 0x000000023a3a722b */ /* 0x000fe4000000003c */
[----:B------:R-:W-:Y:S02]  /*3430*/  DADD R4, R4, R12 ;  /* 0x0000000004047229 */ /* 0x000fe4000000000c */
[----:B------:R-:W-:-:S02]  /*3440*/  DMUL R62, R62, R62 ;  /* 0x0000003e3e3e7228 */ /* 0x000fc40000000000 */
[----:B------:R-:W-:Y:S02]  /*3450*/  DFMA R38, R38, R2, R70 ;  /* 0x000000022626722b */ /* 0x000fe40000000046 */
[----:B------:R-:W-:Y:S02]  /*3460*/  DADD R22, R22, R22 ;  /* 0x0000000016167229 */ /* 0x000fe40000000016 */
[C---:B------:R-:W-:Y:S02]  /*3470*/  DMUL R4, R20.reuse, -R4 ;  /* 0x8000000414047228 */ /* 0x040fe40000000000 */
[----:B------:R-:W-:Y:S02]  /*3480*/  DMUL R34, R20, R34 ;  /* 0x0000002214227228 */ /* 0x000fe40000000000 */
[----:B------:R-:W-:Y:S02]  /*3490*/  DFMA R58, R62, R38, R58 ;  /* 0x000000263e3a722b */ /* 0x000fe4000000003a */
[----:B------:R-:W-:-:S02]  /*34a0*/  DMUL R6, R38, R6 ;  /* 0x0000000626067228 */ /* 0x000fc40000000000 */
[----:B------:R-:W-:Y:S02]  /*34b0*/  DMUL R12, R22, R12 ;  /* 0x0000000c160c7228 */ /* 0x000fe40000000000 */
[----:B------:R-:W-:Y:S02]  /*34c0*/  DMUL R18, R20, R18 ;  /* 0x0000001214127228 */ /* 0x000fe40000000000 */
[-C--:B------:R-:W-:Y:S02]  /*34d0*/  DMUL R4, R4, R2.reuse ;  /* 0x0000000204047228 */ /* 0x080fe40000000000 */
[-C--:B------:R-:W-:Y:S02]  /*34e0*/  DMUL R34, R34, R2.reuse ;  /* 0x0000000222227228 */ /* 0x080fe40000000000 */
[-CC-:B------:R-:W-:Y:S02]  /*34f0*/  DFMA R30, R30, R2.reuse, R70.reuse ;  /* 0x000000021e1e722b */ /* 0x180fe40000000046 */
[----:B------:R-:W-:-:S02]  /*3500*/  DFMA R32, R32, R2, R70 ;  /* 0x000000022020722b */ /* 0x000fc40000000046 */
[----:B------:R-:W-:Y:S02]  /*3510*/  DMUL R58, R20, R58 ;  /* 0x0000003a143a7228 */ /* 0x000fe40000000000 */
[----:B------:R-:W-:Y:S02]  /*3520*/  DFMA R4, R12, R4, R70 ;  /* 0x000000040c04722b */ /* 0x000fe40000000046 */
[----:B------:R-:W-:Y:S02]  /*3530*/  DFMA R26, R26, R2, R28 ;  /* 0x000000021a1a722b */ /* 0x000fe4000000001c */
[----:B------:R-:W-:Y:S02]  /*3540*/  DMUL R34, R64, R34 ;  /* 0x0000002240227228 */ /* 0x000fe40000000000 */
[----:B------:R-:W-:Y:S02]  /*3550*/  DFMA R6, R16, R78, R6 ;  /* 0x0000004e1006722b */ /* 0x000fe40000000006 */
[----:B------:R-:W-:-:S02]  /*3560*/  DMUL R30, R30, R32 ;  /* 0x000000201e1e7228 */ /* 0x000fc40000000000 */
[-C--:B------:R-:W-:Y:S02]  /*3570*/  DMUL R18, R18, R2.reuse ;  /* 0x0000000212127228 */ /* 0x080fe40000000000 */
[-C--:B------:R-:W-:Y:S02]  /*3580*/  DFMA R24, R24, R2.reuse, -R58 ;  /* 0x000000021818722b */ /* 0x080fe4000000083a */
[----:B------:R-:W-:-:S04]  /*3590*/  DFMA R4, R26, R2, R4 ;  /* 0x000000021a04722b */ /* 0x000fc80000000004 */
[----:B------:R-:W-:Y:S02]  /*35a0*/  DFMA R18, R34, R18, R30 ;  /* 0x000000122212722b */ /* 0x000fe4000000001e */
[----:B------:R-:W-:Y:S01]  /*35b0*/  DFMA R6, R6, R2, R24 ;  /* 0x000000020606722b */ /* 0x000fe20000000018 */
[----:B------:R-:W-:Y:S02]  /*35c0*/  FSEL R2, R14, RZ, P0 ;  /* 0x000000ff0e027208 */ /* 0x000fe40000000000 */
[----:B------:R-:W-:-:S05]  /*35d0*/  FSEL R3, R15, 1.625, P0 ;  /* 0x3fd000000f037808 */ /* 0x000fca0000000000 */
[----:B------:R-:W-:Y:S02]  /*35e0*/  DFMA R6, R22, R6, R18 ;  /* 0x000000061606722b */ /* 0x000fe40000000012 */
[----:B------:R-:W-:-:S08]  /*35f0*/  DMUL R4, R4, R2 ;  /* 0x0000000204047228 */ /* 0x000fd00000000000 */
[----:B------:R-:W-:-:S08]  /*3600*/  DMUL R4, R4, R6 ;  /* 0x0000000604047228 */ /* 0x000fd00000000000 */
[----:B------:R-:W-:Y:S01]  /*3610*/  DMUL R16, R4, R8 ;  /* 0x0000000804107228 */ /* 0x000fe20000000000 */
[----:B------:R-:W-:Y:S10]  /*3620*/  BRA `(.L_x_35) ;  /* 0x0000005800787947 */ /* 0x000ff40003800000 */
.L_x_93:
[----:B------:R-:W-:Y:S01]  /*3630*/  DMUL R14, R70, R70 ;  /* 0x00000046460e7228 */ /* 0x000fe20000000000 */
[----:B------:R-:W-:Y:S01]  /*3640*/  BSSY.RECONVERGENT B2, `(.L_x_43) ;  /* 0x0000023000027945 */ /* 0x000fe20003800200 */
[----:B------:R-:W-:Y:S02]  /*3650*/  DADD R4, R4, R12 ;  /* 0x0000000004047229 */ /* 0x000fe4000000000c */
[----:B------:R-:W-:Y:S02]  /*3660*/  DADD R12, R6, R62 ;  /* 0x00000000060c7229 */ /* 0x000fe4000000003e */
[----:B------:R-:W-:Y:S02]  /*3670*/  DADD R64, R78, R64 ;  /* 0x000000004e407229 */ /* 0x000fe40000000040 */
[----:B------:R-:W-:Y:S02]  /*3680*/  DMUL R70, R70, R14 ;  /* 0x0000000e46467228 */ /* 0x000fe40000000000 */
[C---:B------:R-:W-:Y:S01]  /*3690*/  DMUL R4, R20.reuse, R4 ;  /* 0x0000000414047228 */ /* 0x040fe20000000000 */
[----:B------:R-:W-:Y:S01]  /*36a0*/  IMAD.MOV.U32 R14, RZ, RZ, 0x1 ;  /* 0x00000001ff0e7424 */ /* 0x000fe200078e00ff */
        /* <DEDUP_REMOVED lines=12> */
[----:B------:R-:W-:Y:S02]  /*3770*/  DMUL R14, R6, -R8 ;  /* 0x80000008060e7228 */ /* 0x000fe40000000000 */
        /* <DEDUP_REMOVED lines=9> */
[----:B------:R-:W-:Y:S01]  /*3810*/  MOV R18, R14 ;  /* 0x0000000e00127202 */ /* 0x000fe20000000f00 */
[----:B------:R-:W-:Y:S01]  /*3820*/  IMAD.MOV.U32 R16, RZ, RZ, R70 ;  /* 0x000000ffff107224 */ /* 0x000fe200078e0046 */
[----:B------:R-:W-:Y:S01]  /*3830*/  MOV R0, 0x3860 ;  /* 0x0000386000007802 */ /* 0x000fe20000000f00 */
[----:B------:R-:W-:-:S07]  /*3840*/  IMAD.MOV.U32 R17, RZ, RZ, R71 ;  /* 0x000000ffff117224 */ /* 0x000fce00078e0047 */
[----:B------:R-:W-:Y:S05]  /*3850*/  CALL.REL.NOINC `($__internal_1_$__cuda_sm20_div_rn_f64_full) ;  /* 0x0000005800d47944 */ /* 0x000fea0003c00000 */
[----:B------:R-:W-:-:S07]  /*3860*/  IMAD.MOV.U32 R17, RZ, RZ, R15 ;  /* 0x000000ffff117224 */ /* 0x000fce00078e000f */
.L_x_44:
[----:B------:R-:W-:Y:S05]  /*3870*/  BSYNC.RECONVERGENT B2 ;  /* 0x0000000000027941 */ /* 0x000fea0003800200 */
.L_x_43:
[----:B------:R-:W-:Y:S05]  /*3880*/  BRA `(.L_x_35) ;  /* 0x0000005400e07947 */ /* 0x000fea0003800000 */
.L_x_31:
[----:B------:R-:W-:-:S13]  /*3890*/  ISETP.GT.AND P0, PT, R14, 0x13, PT ;  /* 0x000000130e00780c */ /* 0x000fda0003f04270 */
[----:B------:R-:W-:Y:S05]  /*38a0*/  @P0 BRA `(.L_x_45) ;  /* 0x0000000400dc0947 */ /* 0x000fea0003800000 */
[----:B------:R-:W-:-:S04]  /*38b0*/  MOV R11, 0xfffffff0 ;  /* 0xfffffff0000b7802 */ /* 0x000fc80000000f00 */
[----:B------:R-:W-:-:S05]  /*38c0*/  VIADDMNMX.U32 R14, R14, R11, 0x2, PT ;  /* 0x000000020e0e7446 */ /* 0x000fca000380000b */
[----:B------:R-:W-:-:S04]  /*38d0*/  IMAD.SHL.U32 R0, R14, 0x4, RZ ;  /* 0x000000040e007824 */ /* 0x000fc800078e00ff */
[----:B------:R-:W0:Y:S02]  /*38e0*/  LDC R14, c[0x2][R0+0x18] ;  /* 0x00800600000e7b82 */ /* 0x000e240000000800 */
[----:B0-----:R-:W-:-:S04]  /*38f0*/  SHF.R.S32.HI R15, RZ, 0x1f, R14 ;  /* 0x0000001fff0f7819 */ /* 0x001fc8000001140e */
.L_x_96:
[----:B------:R-:W-:Y:S05]  /*3900*/  BRX R14 -0x3910                                                                   (*"BRANCH_TARGETS .L_x_97,.L_x_98,.L_x_35"*) ;  /* 0xffffffc40ebc7949 */ /* 0x000fea000383ffff */
.L_x_98:
[C---:B------:R-:W-:Y:S01]  /*3910*/  DMUL R14, R68.reuse, 4 ;  /* 0x40100000440e7828 */ /* 0x040fe20000000000 */
[----:B------:R-:W-:Y:S07]  /*3920*/  BSSY.RECONVERGENT B2, `(.L_x_46) ;  /* 0x000001d000027945 */ /* 0x000fee0003800200 */
[----:B------:R-:W-:-:S08]  /*3930*/  DMUL R14, R68, R14 ;  /* 0x0000000e440e7228 */ /* 0x000fd00000000000 */
        /* <DEDUP_REMOVED lines=9> */
[----:B------:R-:W-:-:S06]  /*39d0*/  DMUL R20, R26, R14 ;  /* 0x0000000e1a147228 */ /* 0x000fcc0000000000 */
        /* <DEDUP_REMOVED lines=10> */
[----:B------:R-:W-:Y:S01]  /*3a80*/  IMAD.MOV.U32 R14, RZ, RZ, R20 ;  /* 0x000000ffff0e7224 */ /* 0x000fe200078e0014 */
[----:B------:R-:W-:-:S03]  /*3a90*/  MOV R17, R21 ;  /* 0x0000001500117202 */ /* 0x000fc60000000f00 */
[----:B------:R-:W-:Y:S01]  /*3aa0*/  VIADD R11, R0, 0xfff00000 ;  /* 0xfff00000000b7836 */ /* 0x000fe20000000000 */
[----:B------:R-:W-:-:S07]  /*3ab0*/  MOV R0, 0x3ad0 ;  /* 0x00003ad000007802 */ /* 0x000fce0000000f00 */
[----:B------:R-:W-:Y:S05]  /*3ac0*/  CALL.REL.NOINC `($__internal_0_$__cuda_sm20_dblrcp_rn_slowpath_v3) ;  /* 0x0000005400847944 */ /* 0x000fea0003c00000 */
[----:B------:R-:W-:Y:S02]  /*3ad0*/  IMAD.MOV.U32 R14, RZ, RZ, R11 ;  /* 0x000000ffff0e7224 */ /* 0x000fe400078e000b */
[----:B------:R-:W-:-:S07]  /*3ae0*/  IMAD.MOV.U32 R15, RZ, RZ, R16 ;  /* 0x000000ffff0f7224 */ /* 0x000fce00078e0010 */
.L_x_47:
[----:B------:R-:W-:Y:S05]  /*3af0*/  BSYNC.RECONVERGENT B2 ;  /* 0x0000000000027941 */ /* 0x000fea0003800200 */
.L_x_46:
[----:B------:R-:W-:Y:S02]  /*3b00*/  DADD R28, R22, R22 ;  /* 0x00000000161c7229 */ /* 0x000fe40000000016 */
[----:B------:R-:W-:Y:S02]  /*3b10*/  DMUL R16, R68, R68 ;  /* 0x0000004444107228 */ /* 0x000fe40000000000 */
[----:B------:R-:W-:Y:S02]  /*3b20*/  DADD R18, R12, R12 ;  /* 0x000000000c127229 */ /* 0x000fe4000000000c */
[----:B------:R-:W-:Y:S02]  /*3b30*/  DADD R58, R58, R58 ;  /* 0x000000003a3a7229 */ /* 0x000fe4000000003a */
[----:B------:R-:W-:Y:S02]  /*3b40*/  DMUL R20, R4, R28 ;  /* 0x0000001c04147228 */ /* 0x000fe40000000000 */
[----:B------:R-:W-:-:S02]  /*3b50*/  DMUL R16, R70, R16 ;  /* 0x0000001046107228 */ /* 0x000fc40000000000 */
[----:B------:R-:W-:Y:S02]  /*3b60*/  DFMA R18, R4, -R18, R22 ;  /* 0x800000120412722b */ /* 0x000fe40000000016 */
[----:B------:R-:W-:Y:S02]  /*3b70*/  DADD R30, R6, R6 ;  /* 0x00000000061e7229 */ /* 0x000fe40000000006 */
[----:B------:R-:W-:Y:S02]  /*3b80*/  DMUL R20, R4, R20 ;  /* 0x0000001404147228 */ /* 0x000fe40000000000 */
[----:B------:R-:W-:Y:S02]  /*3b90*/  DMUL R58, R68, R58 ;  /* 0x0000003a443a7228 */ /* 0x000fe40000000000 */
[----:B------:R-:W-:Y:S02]  /*3ba0*/  DMUL R24, R28, R62 ;  /* 0x0000003e1c187228 */ /* 0x000fe40000000000 */
[----:B------:R-:W-:-:S02]  /*3bb0*/  DMUL R16, R4, R16 ;  /* 0x0000001004107228 */ /* 0x000fc40000000000 */
[----:B------:R-:W-:Y:S02]  /*3bc0*/  DMUL R12, R4, R12 ;  /* 0x0000000c040c7228 */ /* 0x000fe40000000000 */
[----:B------:R-:W-:Y:S02]  /*3bd0*/  DFMA R18, R20, -R2, R18 ;  /* 0x800000021412722b */ /* 0x000fe40000000012 */
[----:B------:R-:W-:Y:S02]  /*3be0*/  DMUL R58, R68, R58 ;  /* 0x0000003a443a7228 */ /* 0x000fe40000000000 */
[C---:B------:R-:W-:Y:S02]  /*3bf0*/  DMUL R30, R6.reuse, R30 ;  /* 0x0000001e061e7228 */ /* 0x040fe40000000000 */
[----:B------:R-:W-:Y:S02]  /*3c00*/  DFMA R24, R6, R24, -1 ;  /* 0xbff000000618742b */ /* 0x000fe40000000018 */
[----:B------:R-:W-:-:S02]  /*3c10*/  DADD R20, R78, R78 ;  /* 0x000000004e147229 */ /* 0x000fc4000000004e */
[----:B------:R-:W-:Y:S02]  /*3c20*/  DMUL R4, R28, R64 ;  /* 0x000000401c047228 */ /* 0x000fe40000000000 */
[----:B------:R-:W-:Y:S02]  /*3c30*/  DMUL R16, R26, R16 ;  /* 0x000000101a107228 */ /* 0x000fe40000000000 */
[----:B------:R-:W-:Y:S02]  /*3c40*/  DMUL R58, R70, R58 ;  /* 0x0000003a463a7228 */ /* 0x000fe40000000000 */
[-C--:B------:R-:W-:Y:S02]  /*3c50*/  DFMA R24, R30, R2.reuse, R24 ;  /* 0x000000021e18722b */ /* 0x080fe40000000018 */
[----:B------:R-:W-:Y:S02]  /*3c60*/  DMUL R6, R6, R2 ;  /* 0x0000000206067228 */ /* 0x000fe40000000000 */
[----:B------:R-:W-:-:S02]  /*3c70*/  DMUL R20, R78, R20 ;  /* 0x000000144e147228 */ /* 0x000fc40000000000 */
[----:B------:R-:W-:Y:S02]  /*3c80*/  DFMA R4, R78, R4, -1 ;  /* 0xbff000004e04742b */ /* 0x000fe40000000004 */
[----:B------:R-:W-:Y:S02]  /*3c90*/  DMUL R16, R16, R18 ;  /* 0x0000001210107228 */ /* 0x000fe40000000000 */
[----:B------:R-:W-:Y:S02]  /*3ca0*/  DMUL R26, R26, -2 ;  /* 0xc00000001a1a7828 */ /* 0x000fe40000000000 */
[C---:B------:R-:W-:Y:S02]  /*3cb0*/  DFMA R12, R22.reuse, R2, R12 ;  /* 0x00000002160c722b */ /* 0x040fe4000000000c */
[----:B------:R-:W-:Y:S02]  /*3cc0*/  DFMA R6, R22, R62, R6 ;  /* 0x0000003e1606722b */ /* 0x000fe40000000006 */
[----:B------:R-:W-:-:S02]  /*3cd0*/  DFMA R4, R20, R2, R4 ;  /* 0x000000021404722b */ /* 0x000fc40000000004 */
[----:B------:R-:W-:Y:S02]  /*3ce0*/  DMUL R78, R78, R2 ;  /* 0x000000024e4e7228 */ /* 0x000fe40000000000 */
[----:B------:R-:W-:Y:S02]  /*3cf0*/  DMUL R56, R56, R26 ;  /* 0x0000001a38387228 */ /* 0x000fe40000000000 */
[----:B------:R-:W-:Y:S02]  /*3d00*/  DMUL R24, R24, R2 ;  /* 0x0000000218187228 */ /* 0x000fe40000000000 */
[----:B------:R-:W-:Y:S02]  /*3d10*/  DFMA R12, R58, R12, R16 ;  /* 0x0000000c3a0c722b */ /* 0x000fe40000000010 */
[----:B------:R-:W-:Y:S02]  /*3d20*/  DFMA R78, R22, R64, R78 ;  /* 0x00000040164e722b */ /* 0x000fe4000000004e */
[----:B------:R-:W-:-:S02]  /*3d30*/  DMUL R26, R60, R26 ;  /* 0x0000001a3c1a7228 */ /* 0x000fc40000000000 */
[----:B------:R-:W-:Y:S02]  /*3d40*/  DMUL R4, R4, R2 ;  /* 0x0000000204047228 */ /* 0x000fe40000000000 */
[----:B------:R-:W-:Y:S02]  /*3d50*/  DFMA R6, R56, R6, R24 ;  /* 0x000000063806722b */ /* 0x000fe40000000018 */
[----:B------:R-:W-:-:S04]  /*3d60*/  DMUL R12, R12, R14 ;  /* 0x0000000e0c0c7228 */ /* 0x000fc80000000000 */
[----:B------:R-:W-:-:S04]  /*3d70*/  DFMA R4, R26, R78, R4 ;  /* 0x0000004e1a04722b */ /* 0x000fc80000000004 */
[----:B------:R-:W-:-:S08]  /*3d80*/  DMUL R6, R12, R6 ;  /* 0x000000060c067228 */ /* 0x000fd00000000000 */
[----:B------:R-:W-:-:S08]  /*3d90*/  DMUL R4, R6, R4 ;  /* 0x0000000406047228 */ /* 0x000fd00000000000 */
[----:B------:R-:W-:Y:S01]  /*3da0*/  DMUL R16, R4, R8 ;  /* 0x0000000804107228 */ /* 0x000fe20000000000 */
[----:B------:R-:W-:Y:S10]  /*3db0*/  BRA `(.L_x_35) ;  /* 0x0000005000947947 */ /* 0x000ff40003800000 */
.L_x_97:
[----:B------:R-:W-:Y:S01]  /*3dc0*/  DMUL R12, R68, R68 ;  /* 0x00000044440c7228 */ /* 0x000fe20000000000 */
[----:B------:R-:W-:Y:S01]  /*3dd0*/  MOV R14, 0x1 ;  /* 0x00000001000e7802 */ /* 0x000fe20000000f00 */
[----:B------:R-:W-:Y:S01]  /*3de0*/  DADD R4, R58, R4 ;  /* 0x000000003a047229 */ /* 0x000fe20000000004 */
[----:B------:R-:W-:Y:S01]  /*3df0*/  BSSY.RECONVERGENT B2, `(.L_x_48) ;  /* 0x0000021000027945 */ /* 0x000fe20003800200 */
[----:B------:R-:W-:Y:S02]  /*3e00*/  DADD R6, R56, R6 ;  /* 0x0000000038067229 */ /* 0x000fe40000000006 */
[----:B------:R-:W-:Y:S02]  /*3e10*/  DADD R60, R60, R78 ;  /* 0x000000003c3c7229 */ /* 0x000fe4000000004e */
[----:B------:R-:W-:Y:S02]  /*3e20*/  DMUL R68, R68, R12 ;  /* 0x0000000c44447228 */ /* 0x000fe40000000000 */
[----:B------:R-:W-:-:S02]  /*3e30*/  DMUL R4, R26, R4 ;  /* 0x000000041a047228 */ /* 0x000fc40000000000 */
[C---:B------:R-:W-:Y:S02]  /*3e40*/  DMUL R12, R26.reuse, R6 ;  /* 0x000000061a0c7228 */ /* 0x040fe40000000000 */
        /* <DEDUP_REMOVED lines=27> */
.L_x_49:
[----:B------:R-:W-:Y:S05]  /*4000*/  BSYNC.RECONVERGENT B2 ;  /* 0x0000000000027941 */ /* 0x000fea0003800200 */
.L_x_48:
[----:B------:R-:W-:Y:S05]  /*4010*/  BRA `(.L_x_35) ;  /* 0x0000004c00fc7947 */ /* 0x000fea0003800000 */
.L_x_45:
[----:B------:R-:W-:-:S05]  /*4020*/  IMAD.MOV.U32 R11, RZ, RZ, -0x14 ;  /* 0xffffffecff0b7424 */ /* 0x000fca00078e00ff */
[----:B------:R-:W-:-:S05]  /*4030*/  VIADDMNMX.U32 R14, R14, R11, 0x2, PT ;  /* 0x000000020e0e7446 */ /* 0x000fca000380000b */
[----:B------:R-:W-:-:S04]  /*4040*/  IMAD.SHL.U32 R0, R14, 0x4, RZ ;  /* 0x000000040e007824 */ /* 0x000fc800078e00ff */
[----:B------:R-:W0:Y:S02]  /*4050*/  LDC R14, c[0x2][R0+0x24] ;  /* 0x00800900000e7b82 */ /* 0x000e240000000800 */
[----:B0-----:R-:W-:-:S04]  /*4060*/  SHF.R.S32.HI R15, RZ, 0x1f, R14 ;  /* 0x0000001fff0f7819 */ /* 0x001fc8000001140e */
.L_x_100:
[----:B------:R-:W-:Y:S05]  /*4070*/  BRX R14 -0x4080                                                                   (*"BRANCH_TARGETS .L_x_101,.L_x_102,.L_x_35"*) ;  /* 0xffffffbc0ee07949 */ /* 0x000fea000383ffff */
.L_x_102:
        /* <DEDUP_REMOVED lines=23> */
[----:B------:R-:W-:Y:S02]  /*41f0*/  LOP3.LUT R0, R17, 0x7fffffff, RZ, 0xc0, !PT ;  /* 0x7fffffff11007812 */ /* 0x000fe400078ec0ff */
[----:B------:R-:W-:-:S03]  /*4200*/  MOV R14, R16 ;  /* 0x00000010000e7202 */ /* 0x000fc60000000f00 */
[----:B------:R-:W-:Y:S01]  /*4210*/  VIADD R11, R0, 0xfff00000 ;  /* 0xfff00000000b7836 */ /* 0x000fe20000000000 */
[----:B------:R-:W-:-:S07]  /*4220*/  MOV R0, 0x4240 ;  /* 0x0000424000007802 */ /* 0x000fce0000000f00 */
[----:B------:R-:W-:Y:S05]  /*4230*/  CALL.REL.NOINC `($__internal_0_$__cuda_sm20_dblrcp_rn_slowpath_v3) ;  /* 0x0000004c00a87944 */ /* 0x000fea0003c00000 */
[----:B------:R-:W-:Y:S02]  /*4240*/  IMAD.MOV.U32 R14, RZ, RZ, R11 ;  /* 0x000000ffff0e7224 */ /* 0x000fe400078e000b */
[----:B------:R-:W-:-:S07]  /*4250*/  IMAD.MOV.U32 R15, RZ, RZ, R16 ;  /* 0x000000ffff0f7224 */ /* 0x000fce00078e0010 */
.L_x_51:
[----:B------:R-:W-:Y:S05]  /*4260*/  BSYNC.RECONVERGENT B2 ;  /* 0x0000000000027941 */ /* 0x000fea0003800200 */
.L_x_50:
[C---:B------:R-:W-:Y:S02]  /*4270*/  DADD R32, R6.reuse, R6 ;  /* 0x0000000006207229 */ /* 0x040fe40000000006 */
[-C--:B------:R-:W-:Y:S02]  /*4280*/  DMUL R28, R6, R2.reuse ;  /* 0x00000002061c7228 */ /* 0x080fe40000000000 */
[----:B------:R-:W-:Y:S02]  /*4290*/  DADD R16, R22, R22 ;  /* 0x0000000016107229 */ /* 0x000fe40000000016 */
[----:B------:R-:W-:Y:S02]  /*42a0*/  DMUL R18, R78, R2 ;  /* 0x000000024e127228 */ /* 0x000fe40000000000 */
[----:B------:R-:W-:Y:S02]  /*42b0*/  DADD R34, R20, R20 ;  /* 0x0000000014227229 */ /* 0x000fe40000000014 */
[----:B------:R-:W-:-:S02]  /*42c0*/  DMUL R32, R6, R32 ;  /* 0x0000002006207228 */ /* 0x000fc40000000000 */
[-C--:B------:R-:W-:Y:S02]  /*42d0*/  DFMA R28, R20, R62.reuse, -R28 ;  /* 0x0000003e141c722b */ /* 0x080fe4000000081c */
[----:B------:R-:W-:Y:S02]  /*42e0*/  DMUL R24, R16, R62 ;  /* 0x0000003e10187228 */ /* 0x000fe40000000000 */
[-C--:B------:R-:W-:Y:S02]  /*42f0*/  DFMA R18, R20, R64.reuse, -R18 ;  /* 0x000000401412722b */ /* 0x080fe40000000812 */
[----:B------:R-:W-:Y:S02]  /*4300*/  DMUL R30, R16, R64 ;  /* 0x00000040101e7228 */ /* 0x000fe40000000000 */
[----:B------:R-:W-:Y:S02]  /*4310*/  DMUL R38, R34, R62 ;  /* 0x0000003e22267228 */ /* 0x000fe40000000000 */
[----:B------:R-:W-:-:S02]  /*4320*/  DFMA R36, R32, -R2, 1 ;  /* 0x3ff000002024742b */ /* 0x000fc40000000802 */
[--C-:B------:R-:W-:Y:S02]  /*4330*/  DFMA R28, R24, R28, -R70.reuse ;  /* 0x0000001c181c722b */ /* 0x100fe40000000846 */
[----:B------:R-:W-:Y:S02]  /*4340*/  DFMA R18, R30, R18, -R70 ;  /* 0x000000121e12722b */ /* 0x000fe40000000846 */
[----:B------:R-:W-:Y:S02]  /*4350*/  DADD R24, R62, R62 ;  /* 0x000000003e187229 */ /* 0x000fe4000000003e */
[----:B------:R-:W-:Y:S02]  /*4360*/  DADD R66, R64, R64 ;  /* 0x0000000040427229 */ /* 0x000fe40000000040 */
[----:B------:R-:W-:Y:S02]  /*4370*/  DADD R30, R78, R78 ;  /* 0x000000004e1e7229 */ /* 0x000fe4000000004e */
[----:B------:R-:W-:-:S02]  /*4380*/  DMUL R76, R34, R64 ;  /* 0x00000040224c7228 */ /* 0x000fc40000000000 */
[CC--:B------:R-:W-:Y:S02]  /*4390*/  DFMA R36, R6.reuse, R38.reuse, R36 ;  /* 0x000000260624722b */ /* 0x0c0fe40000000024 */
[C---:B------:R-:W-:Y:S02]  /*43a0*/  DFMA R38, R6.reuse, R38, 1 ;  /* 0x3ff000000626742b */ /* 0x040fe40000000026 */
[----:B------:R-:W-:Y:S02]  /*43b0*/  DMUL R24, R6, R24 ;  /* 0x0000001806187228 */ /* 0x000fe40000000000 */
[C---:B------:R-:W-:Y:S02]  /*43c0*/  DMUL R72, R78.reuse, R66 ;  /* 0x000000424e487228 */ /* 0x040fe40000000000 */
[----:B------:R-:W-:Y:S02]  /*43d0*/  DMUL R30, R78, R30 ;  /* 0x0000001e4e1e7228 */ /* 0x000fe40000000000 */
[----:B------:R-:W-:-:S02]  /*43e0*/  DMUL R56, R26, R56 ;  /* 0x000000381a387228 */ /* 0x000fc40000000000 */
[----:B------:R-:W-:Y:S02]  /*43f0*/  DMUL R60, R26, R60 ;  /* 0x0000003c1a3c7228 */ /* 0x000fe40000000000 */
[----:B------:R-:W-:Y:S02]  /*4400*/  DFMA R74, R78, R76, 1 ;  /* 0x3ff000004e4a742b */ /* 0x000fe4000000004c */
[----:B------:R-:W-:Y:S02]  /*4410*/  DMUL R26, R26, R58 ;  /* 0x0000003a1a1a7228 */ /* 0x000fe40000000000 */
[----:B------:R-:W-:Y:S02]  /*4420*/  DMUL R58, R22, R62 ;  /* 0x0000003e163a7228 */ /* 0x000fe40000000000 */
[----:B------:R-:W-:Y:S02]  /*4430*/  DFMA R38, R32, -R2, R38 ;  /* 0x800000022026722b */ /* 0x000fe40000000026 */
[----:B------:R-:W-:-:S02]  /*4440*/  DMUL R24, R6, R24 ;  /* 0x0000001806187228 */ /* 0x000fc40000000000 */
[----:B------:R-:W-:Y:S02]  /*4450*/  DMUL R72, R78, R72 ;  /* 0x000000484e487228 */ /* 0x000fe40000000000 */
[C---:B------:R-:W-:Y:S02]  /*4460*/  DADD R66, -R30.reuse, 1 ;  /* 0x3ff000001e427429 */ /* 0x040fe40000000100 */
[-C--:B------:R-:W-:Y:S02]  /*4470*/  DFMA R74, R30, -R2.reuse, R74 ;  /* 0x800000021e4a722b */ /* 0x080fe4000000004a */
[----:B------:R-:W-:Y:S02]  /*4480*/  DADD R30, R4, R4 ;  /* 0x00000000041e7229 */ /* 0x000fe40000000004 */
[----:B------:R-:W-:Y:S02]  /*4490*/  DFMA R28, R36, R2, R28 ;  /* 0x00000002241c722b */ /* 0x000fe4000000001c */
[----:B------:R-:W-:-:S02]  /*44a0*/  DMUL R58, R58, R38 ;  /* 0x000000263a3a7228 */ /* 0x000fc40000000000 */
[-C--:B------:R-:W-:Y:S02]  /*44b0*/  DFMA R62, R24, -R2.reuse, R62 ;  /* 0x80000002183e722b */ /* 0x080fe4000000003e */
[----:B------:R-:W-:Y:S02]  /*44c0*/  DFMA R36, R72, -R2, R64 ;  /* 0x800000024824722b */ /* 0x000fe40000000040 */
[----:B------:R-:W-:Y:S02]  /*44d0*/  DMUL R38, R22, R64 ;  /* 0x0000004016267228 */ /* 0x000fe40000000000 */
[----:B------:R-:W-:Y:S02]  /*44e0*/  DFMA R24, R78, R76, R66 ;  /* 0x0000004c4e18722b */ /* 0x000fe40000000042 */
[----:B------:R-:W-:Y:S02]  /*44f0*/  DADD R64, R2, R2 ;  /* 0x0000000002407229 */ /* 0x000fe40000000002 */
[----:B------:R-:W-:-:S02]  /*4500*/  DADD R66, R12, R12 ;  /* 0x000000000c427229 */ /* 0x000fc4000000000c */
[----:B------:R-:W-:Y:S02]  /*4510*/  DMUL R30, R4, R30 ;  /* 0x0000001e041e7228 */ /* 0x000fe40000000000 */
[----:B------:R-:W-:Y:S02]  /*4520*/  DMUL R76, R34, R12 ;  /* 0x0000000c224c7228 */ /* 0x000fe40000000000 */
[----:B------:R-:W-:Y:S02]  /*4530*/  DMUL R72, R78, R64 ;  /* 0x000000404e487228 */ /* 0x000fe40000000000 */
[----:B------:R-:W-:Y:S02]  /*4540*/  DMUL R64, R68, R66 ;  /* 0x0000004244407228 */ /* 0x000fe40000000000 */
[----:B------:R-:W-:Y:S02]  /*4550*/  DMUL R38, R38, R74 ;  /* 0x0000004a26267228 */ /* 0x000fe40000000000 */
[----:B------:R-:W-:-:S02]  /*4560*/  DADD R82, -R70, R2 ;  /* 0x0000000046527229 */ /* 0x000fc40000000102 */
[----:B------:R-:W-:Y:S02]  /*4570*/  DMUL R74, R30, R2 ;  /* 0x000000021e4a7228 */ /* 0x000fe40000000000 */
[-C--:B------:R-:W-:Y:S02]  /*4580*/  DMUL R34, R22, R12.reuse ;  /* 0x0000000c16227228 */ /* 0x080fe40000000000 */
[----:B------:R-:W-:Y:S02]  /*4590*/  DMUL R76, R76, R12 ;  /* 0x0000000c4c4c7228 */ /* 0x000fe40000000000 */
[----:B------:R-:W-:Y:S02]  /*45a0*/  DMUL R80, R68, R64 ;  /* 0x0000004044507228 */ /* 0x000fe40000000000 */
[----:B------:R-:W-:Y:S02]  /*45b0*/  DFMA R66, R32, R2, -3 ;  /* 0xc00800002042742b */ /* 0x000fe40000000002 */
[----:B------:R-:W-:-:S02]  /*45c0*/  DFMA R32, R78, R72, -3 ;  /* 0xc00800004e20742b */ /* 0x000fc40000000048 */
[C---:B------:R-:W-:Y:S02]  /*45d0*/  DFMA R72, R74.reuse, -R2, R82 ;  /* 0x800000024a48722b */ /* 0x040fe40000000052 */
[----:B------:R-:W-:Y:S02]  /*45e0*/  DADD R74, R74, -3 ;  /* 0xc00800004a4a7429 */ /* 0x000fe40000000000 */
[C---:B------:R-:W-:Y:S02]  /*45f0*/  DMUL R34, R68.reuse, R34 ;  /* 0x0000002244227228 */ /* 0x040fe40000000000 */
[----:B------:R-:W-:Y:S02]  /*4600*/  DMUL R76, R68, R76 ;  /* 0x0000004c444c7228 */ /* 0x000fe40000000000 */
[----:B------:R-:W-:Y:S02]  /*4610*/  DMUL R80, R20, R80 ;  /* 0x0000005014507228 */ /* 0x000fe40000000000 */
[----:B------:R-:W-:-:S02]  /*4620*/  DFMA R66, R66, R2, R70 ;  /* 0x000000024242722b */ /* 0x000fc40000000046 */
[-CC-:B------:R-:W-:Y:S02]  /*4630*/  DFMA R32, R32, R2.reuse, R70.reuse ;  /* 0x000000022020722b */ /* 0x180fe40000000046 */
[----:B------:R-:W-:Y:S02]  /*4640*/  DFMA R70, R74, R2, R70 ;  /* 0x000000024a46722b */ /* 0x000fe40000000046 */
[C---:B------:R-:W-:Y:S02]  /*4650*/  DMUL R34, R22.reuse, R34 ;  /* 0x0000002216227228 */ /* 0x040fe40000000000 */
[----:B------:R-:W-:Y:S02]  /*4660*/  DMUL R22, R22, R68 ;  /* 0x0000004416167228 */ /* 0x000fe40000000000 */
[C---:B------:R-:W-:Y:S02]  /*4670*/  DMUL R16, R68.reuse, R16 ;  /* 0x0000001044107228 */ /* 0x040fe40000000000 */
[----:B------:R-:W-:-:S02]  /*4680*/  DMUL R74, R68, R76 ;  /* 0x0000004c444a7228 */ /* 0x000fc40000000000 */
[----:B------:R-:W-:Y:S02]  /*4690*/  DMUL R68, R20, R68 ;  /* 0x0000004414447228 */ /* 0x000fe40000000000 */
[----:B------:R-:W-:Y:S02]  /*46a0*/  DMUL R80, R4, R80 ;  /* 0x0000005004507228 */ /* 0x000fe40000000000 */
[----:B------:R-:W-:Y:S02]  /*46b0*/  DFMA R58, R20, R62, -R58 ;  /* 0x0000003e143a722b */ /* 0x000fe4000000083a */
[----:B------:R-:W-:Y:S02]  /*46c0*/  DMUL R64, R4, R64 ;  /* 0x0000004004407228 */ /* 0x000fe40000000000 */
[----:B------:R-:W-:Y:S02]  /*46d0*/  DMUL R72, R68, R72 ;  /* 0x0000004844487228 */ /* 0x000fe40000000000 */
[----:B------:R-:W-:-:S02]  /*46e0*/  DMUL R62, R4, R22 ;  /* 0x00000016043e7228 */ /* 0x000fc40000000000 */
[----:B------:R-:W-:Y:S02]  /*46f0*/  DMUL R80, R80, R2 ;  /* 0x0000000250507228 */ /* 0x000fe40000000000 */
[----:B------:R-:W-:Y:S02]  /*4700*/  DFMA R36, R20, R36, -R38 ;  /* 0x000000241424722b */ /* 0x000fe40000000826 */
[----:B------:R-:W-:Y:S02]  /*4710*/  DFMA R58, R6, R66, R58 ;  /* 0x00000042063a722b */ /* 0x000fe4000000003a */
[----:B------:R-:W-:Y:S02]  /*4720*/  DFMA R72, R64, R2, R72 ;  /* 0x000000024048722b */ /* 0x000fe40000000048 */
[----:B------:R-:W-:Y:S02]  /*4730*/  DMUL R70, R62, R70 ;  /* 0x000000463e467228 */ /* 0x000fe40000000000 */
[----:B------:R-:W-:-:S02]  /*4740*/  DFMA R74, R20, R74, -R80 ;  /* 0x0000004a144a722b */ /* 0x000fc40000000850 */
[----:B------:R-:W-:Y:S02]  /*4750*/  DMUL R16, R4, R16 ;  /* 0x0000001004107228 */ /* 0x000fe40000000000 */
[----:B------:R-:W-:Y:S02]  /*4760*/  DADD R64, R22, -R64 ;  /* 0x0000000016407229 */ /* 0x000fe40000000840 */
[----:B------:R-:W-:Y:S02]  /*4770*/  DADD R30, R30, -1 ;  /* 0xbff000001e1e7429 */ /* 0x000fe40000000000 */
[----:B------:R-:W-:Y:S02]  /*4780*/  DFMA R32, R78, R32, R36 ;  /* 0x000000204e20722b */ /* 0x000fe40000000024 */
[----:B------:R-:W-:Y:S02]  /*4790*/  DFMA R28, R58, R2, R28 ;  /* 0x000000023a1c722b */ /* 0x000fe4000000001c */
[----:B------:R-:W-:-:S02]  /*47a0*/  DMUL R12, R20, R12 ;  /* 0x0000000c140c7228 */ /* 0x000fc40000000000 */
[----:B------:R-:W-:Y:S02]  /*47b0*/  DFMA R16, -R4, R16, R64 ;  /* 0x000000100410722b */ /* 0x000fe40000000140 */
[----:B------:R-:W-:Y:S02]  /*47c0*/  DFMA R18, R24, R2, R18 ;  /* 0x000000021812722b */ /* 0x000fe40000000012 */
[----:B------:R-:W-:Y:S02]  /*47d0*/  DFMA R30, R34, R30, R70 ;  /* 0x0000001e221e722b */ /* 0x000fe40000000046 */
[----:B------:R-:W-:Y:S02]  /*47e0*/  DFMA R72, R22, R72, R74 ;  /* 0x000000481648722b */ /* 0x000fe4000000004a */
[----:B------:R-:W-:Y:S02]  /*47f0*/  DMUL R32, R32, R2 ;  /* 0x0000000220207228 */ /* 0x000fe40000000000 */
[----:B------:R-:W-:-:S02]  /*4800*/  DMUL R28, R56, R28 ;  /* 0x0000001c381c7228 */ /* 0x000fc40000000000 */
[----:B------:R-:W-:Y:S02]  /*4810*/  DMUL R2, R68, R2 ;  /* 0x0000000244027228 */ /* 0x000fe40000000000 */
[----:B------:R-:W-:Y:S02]  /*4820*/  DFMA R12, R12, R16, R30 ;  /* 0x000000100c0c722b */ /* 0x000fe4000000001e */
[----:B------:R-:W-:Y:S02]  /*4830*/  DFMA R18, R60, R18, R32 ;  /* 0x000000123c12722b */ /* 0x000fe40000000020 */
[----:B------:R-:W-:Y:S02]  /*4840*/  DMUL R26, R26, R72 ;  /* 0x000000481a1a7228 */ /* 0x000fe40000000000 */
[----:B------:R-:W-:-:S06]  /*4850*/  DMUL R14, R28, -R14 ;  /* 0x8000000e1c0e7228 */ /* 0x000fcc0000000000 */
[----:B------:R-:W-:Y:S02]  /*4860*/  DFMA R2, R2, R12, R26 ;  /* 0x0000000c0202722b */ /* 0x000fe4000000001a */
[----:B------:R-:W-:-:S08]  /*4870*/  DMUL R14, R14, R18 ;  /* 0x000000120e0e7228 */ /* 0x000fd00000000000 */
[----:B------:R-:W-:-:S08]  /*4880*/  DMUL R2, R14, R2 ;  /* 0x000000020e027228 */ /* 0x000fd00000000000 */
[----:B------:R-:W-:Y:S01]  /*4890*/  DMUL R16, R2, R8 ;  /* 0x0000000802107228 */ /* 0x000fe20000000000 */
[----:B------:R-:W-:Y:S10]  /*48a0*/  BRA `(.L_x_35) ;  /* 0x0000004400d87947 */ /* 0x000ff40003800000 */
.L_x_101:
        /* <DEDUP_REMOVED lines=14> */
[----:B------:R-:W-:-:S04]  /*4990*/  IADD3 R14, PT, PT, R23, 0x300402, RZ ;  /* 0x00300402170e7810 */ /* 0x000fc80007ffe0ff */
[----:B------:R-:W-:Y:S02]  /*49a0*/  FSETP.GEU.AND P0, PT, |R14|, 5.8789094863358348022e-39, PT ;  /* 0x004004020e00780b */ /* 0x000fe40003f0e200 */
        /* <DEDUP_REMOVED lines=8> */
[----:B------:R-:W-:Y:S02]  /*4a30*/  IMAD.MOV.U32 R17, RZ, RZ, R23 ;  /* 0x000000ffff117224 */ /* 0x000fe400078e0017 */
[----:B------:R-:W-:Y:S01]  /*4a40*/  VIADD R11, R0, 0xfff00000 ;  /* 0xfff00000000b7836 */ /* 0x000fe20000000000 */
[----:B------:R-:W-:-:S07]  /*4a50*/  MOV R0, 0x4a70 ;  /* 0x00004a7000007802 */ /* 0x000fce0000000f00 */
[----:B------:R-:W-:Y:S05]  /*4a60*/  CALL.REL.NOINC `($__internal_0_$__cuda_sm20_dblrcp_rn_slowpath_v3) ;  /* 0x00000044009c7944 */ /* 0x000fea0003c00000 */
[----:B------:R-:W-:Y:S01]  /*4a70*/  MOV R14, R11 ;  /* 0x0000000b000e7202 */ /* 0x000fe20000000f00 */
[----:B------:R-:W-:-:S07]  /*4a80*/  IMAD.MOV.U32 R15, RZ, RZ, R16 ;  /* 0x000000ffff0f7224 */ /* 0x000fce00078e0010 */
.L_x_53:
[----:B------:R-:W-:Y:S05]  /*4a90*/  BSYNC.RECONVERGENT B2 ;  /* 0x0000000000027941 */ /* 0x000fea0003800200 */
.L_x_52:
[----:B------:R-:W-:Y:S02]  /*4aa0*/  DADD R16, R20, R20 ;  /* 0x0000000014107229 */ /* 0x000fe40000000014 */
[----:B------:R-:W-:Y:S02]  /*4ab0*/  DMUL R18, R68, R68 ;  /* 0x0000004444127228 */ /* 0x000fe40000000000 */
[----:B------:R-:W-:Y:S02]  /*4ac0*/  DADD R58, R58, R58 ;  /* 0x000000003a3a7229 */ /* 0x000fe4000000003a */
[----:B------:R-:W-:Y:S02]  /*4ad0*/  DADD R28, R12, R12 ;  /* 0x000000000c1c7229 */ /* 0x000fe4000000000c */
[----:B------:R-:W-:Y:S02]  /*4ae0*/  DMUL R22, R4, R16 ;  /* 0x0000001004167228 */ /* 0x000fe40000000000 */
[----:B------:R-:W-:-:S02]  /*4af0*/  DMUL R24, R70, R18 ;  /* 0x0000001246187228 */ /* 0x000fc40000000000 */
[----:B------:R-:W-:Y:S02]  /*4b00*/  DADD R32, R6, R6 ;  /* 0x0000000006207229 */ /* 0x000fe40000000006 */
[----:B------:R-:W-:Y:S02]  /*4b10*/  DMUL R30, R16, R62 ;  /* 0x0000003e101e7228 */ /* 0x000fe40000000000 */
[----:B------:R-:W-:Y:S02]  /*4b20*/  DMUL R58, R68, R58 ;  /* 0x0000003a443a7228 */ /* 0x000fe40000000000 */
[C---:B------:R-:W-:Y:S02]  /*4b30*/  DFMA R18, R4.reuse, R28, R20 ;  /* 0x0000001c0412722b */ /* 0x040fe40000000014 */
[C---:B------:R-:W-:Y:S02]  /*4b40*/  DMUL R22, R4.reuse, R22 ;  /* 0x0000001604167228 */ /* 0x040fe40000000000 */
[----:B------:R-:W-:-:S02]  /*4b50*/  DMUL R24, R4, R24 ;  /* 0x0000001804187228 */ /* 0x000fc40000000000 */
[C---:B------:R-:W-:Y:S02]  /*4b60*/  DMUL R32, R6.reuse, R32 ;  /* 0x0000002006207228 */ /* 0x040fe40000000000 */
[C---:B------:R-:W-:Y:S02]  /*4b70*/  DFMA R30, R6.reuse, -R30, -1 ;  /* 0xbff00000061e742b */ /* 0x040fe4000000081e */
[----:B------:R-:W-:Y:S02]  /*4b80*/  DMUL R6, R6, R2 ;  /* 0x0000000206067228 */ /* 0x000fe40000000000 */
[----:B------:R-:W-:Y:S02]  /*4b90*/  DMUL R58, R68, R58 ;  /* 0x0000003a443a7228 */ /* 0x000fe40000000000 */
[----:B------:R-:W-:Y:S02]  /*4ba0*/  DFMA R18, R22, -R2, R18 ;  /* 0x800000021612722b */ /* 0x000fe40000000012 */
[----:B------:R-:W-:-:S02]  /*4bb0*/  DMUL R24, R26, R24 ;  /* 0x000000181a187228 */ /* 0x000fc40000000000 */
[----:B------:R-:W-:Y:S02]  /*4bc0*/  DMUL R4, R4, R12 ;  /* 0x0000000c04047228 */ /* 0x000fe40000000000 */
[----:B------:R-:W-:Y:S02]  /*4bd0*/  DFMA R62, R20, R62, -R6 ;  /* 0x0000003e143e722b */ /* 0x000fe40000000806 */
[----:B------:R-:W-:Y:S02]  /*4be0*/  DADD R26, R26, R26 ;  /* 0x000000001a1a7229 */ /* 0x000fe4000000001a */
[----:B------:R-:W-:Y:S02]  /*4bf0*/  DMUL R58, R70, R58 ;  /* 0x0000003a463a7228 */ /* 0x000fe40000000000 */
[----:B------:R-:W-:Y:S02]  /*4c00*/  DFMA R6, R32, R2, R30 ;  /* 0x000000022006722b */ /* 0x000fe4000000001e */
[----:B------:R-:W-:-:S02]  /*4c10*/  DMUL R18, R24, R18 ;  /* 0x0000001218127228 */ /* 0x000fc40000000000 */
[C---:B------:R-:W-:Y:S02]  /*4c20*/  DMUL R12, R78.reuse, R2 ;  /* 0x000000024e0c7228 */ /* 0x040fe40000000000 */
[----:B------:R-:W-:Y:S02]  /*4c30*/  DADD R22, R78, R78 ;  /* 0x000000004e167229 */ /* 0x000fe4000000004e */
[----:B------:R-:W-:Y:S02]  /*4c40*/  DMUL R16, R16, R64 ;  /* 0x0000004010107228 */ /* 0x000fe40000000000 */
[----:B------:R-:W-:Y:S02]  /*4c50*/  DFMA R4, R20, R2, -R4 ;  /* 0x000000021404722b */ /* 0x000fe40000000804 */
[----:B------:R-:W-:Y:S02]  /*4c60*/  DMUL R56, R56, R26 ;  /* 0x0000001a38387228 */ /* 0x000fe40000000000 */
[----:B------:R-:W-:-:S02]  /*4c70*/  DFMA R12, R20, R64, -R12 ;  /* 0x00000040140c722b */ /* 0x000fc4000000080c */
[----:B------:R-:W-:Y:S02]  /*4c80*/  DMUL R26, R60, R26 ;  /* 0x0000001a3c1a7228 */ /* 0x000fe40000000000 */
[C---:B------:R-:W-:Y:S02]  /*4c90*/  DMUL R22, R78.reuse, R22 ;  /* 0x000000164e167228 */ /* 0x040fe40000000000 */
[----:B------:R-:W-:Y:S02]  /*4ca0*/  DFMA R16, R78, -R16, -1 ;  /* 0xbff000004e10742b */ /* 0x000fe40000000810 */
[----:B------:R-:W-:Y:S02]  /*4cb0*/  DMUL R6, R6, R2 ;  /* 0x0000000206067228 */ /* 0x000fe40000000000 */
[----:B------:R-:W-:Y:S02]  /*4cc0*/  DFMA R4, R58, R4, R18 ;  /* 0x000000043a04722b */ /* 0x000fe40000000012 */
[----:B------:R-:W-:-:S02]  /*4cd0*/  DMUL R26, R12, R26 ;  /* 0x0000001a0c1a7228 */ /* 0x000fc40000000000 */
[----:B------:R-:W-:Y:S02]  /*4ce0*/  DFMA R16, R22, R2, R16 ;  /* 0x000000021610722b */ /* 0x000fe40000000010 */
[----:B------:R-:W-:Y:S02]  /*4cf0*/  DFMA R6, R62, R56, R6 ;  /* 0x000000383e06722b */ /* 0x000fe40000000006 */
[----:B------:R-:W-:-:S04]  /*4d00*/  DMUL R4, R4, R14 ;  /* 0x0000000e04047228 */ /* 0x000fc80000000000 */
[----:B------:R-:W-:-:S04]  /*4d10*/  DFMA R26, R16, R2, -R26 ;  /* 0x00000002101a722b */ /* 0x000fc8000000081a */
[----:B------:R-:W-:-:S08]  /*4d20*/  DMUL R4, R4, R6 ;  /* 0x0000000604047228 */ /* 0x000fd00000000000 */
[----:B------:R-:W-:-:S08]  /*4d30*/  DMUL R4, R4, R26 ;  /* 0x0000001a04047228 */ /* 0x000fd00000000000 */
[----:B------:R-:W-:Y:S01]  /*4d40*/  DMUL R16, R4, R8 ;  /* 0x0000000804107228 */ /* 0x000fe20000000000 */
[----:B------:R-:W-:Y:S10]  /*4d50*/  BRA `(.L_x_35) ;  /* 0x0000004000ac7947 */ /* 0x000ff40003800000 */
.L_x_30:
[----:B------:R-:W-:-:S13]  /*4d60*/  ISETP.GT.AND P0, PT, R14, 0x4f, PT ;  /* 0x0000004f0e00780c */ /* 0x000fda0003f04270 */
[----:B------:R-:W-:Y:S05]  /*4d70*/  @P0 BRA `(.L_x_54) ;  /* 0x00000014004c0947 */ /* 0x000fea0003800000 */
[----:B------:R-:W-:-:S13]  /*4d80*/  ISETP.GT.AND P0, PT, R14, 0x43, PT ;  /* 0x000000430e00780c */ /* 0x000fda0003f04270 */
[----:B------:R-:W-:Y:S05]  /*4d90*/  @P0 BRA `(.L_x_55) ;  /* 0x0000000400e40947 */ /* 0x000fea0003800000 */
[----:B------:R-:W-:-:S05]  /*4da0*/  IMAD.MOV.U32 R11, RZ, RZ, -0x40 ;  /* 0xffffffc0ff0b7424 */ /* 0x000fca00078e00ff */
[----:B------:R-:W-:-:S05]  /*4db0*/  VIADDMNMX.U32 R14, R14, R11, 0x2, PT ;  /* 0x000000020e0e7446 */ /* 0x000fca000380000b */
[----:B------:R-:W-:-:S04]  /*4dc0*/  IMAD.SHL.U32 R0, R14, 0x4, RZ ;  /* 0x000000040e007824 */ /* 0x000fc800078e00ff */
[----:B------:R-:W0:Y:S02]  /*4dd0*/  LDC R14, c[0x2][R0+0x30] ;  /* 0x00800c00000e7b82 */ /* 0x000e240000000800 */
[----:B0-----:R-:W-:-:S04]  /*4de0*/  SHF.R.S32.HI R15, RZ, 0x1f, R14 ;  /* 0x0000001fff0f7819 */ /* 0x001fc8000001140e */
.L_x_104:
[----:B------:R-:W-:Y:S05]  /*4df0*/  BRX R14 -0x4e00                                                                   (*"BRANCH_TARGETS .L_x_105,.L_x_106,.L_x_35"*) ;  /* 0xffffffb00e807949 */ /* 0x000fea000383ffff */
.L_x_106:
        /* <DEDUP_REMOVED lines=30> */
.L_x_57:
[----:B------:R-:W-:Y:S05]  /*4fe0*/  BSYNC.RECONVERGENT B2 ;  /* 0x0000000000027941 */ /* 0x000fea0003800200 */
.L_x_56:
[----:B------:R-:W-:Y:S02]  /*4ff0*/  DADD R18, R22, R22 ;  /* 0x0000000016127229 */ /* 0x000fe40000000016 */
[C---:B------:R-:W-:Y:S02]  /*5000*/  DMUL R16, R6.reuse, R2 ;  /* 0x0000000206107228 */ /* 0x040fe40000000000 */
[----:B------:R-:W-:Y:S02]  /*5010*/  DADD R26, R6, R6 ;  /* 0x00000000061a7229 */ /* 0x000fe40000000006 */
[----:B------:R-:W-:Y:S02]  /*5020*/  DADD R30, R4, R4 ;  /* 0x00000000041e7229 */ /* 0x000fe40000000004 */
[-C--:B------:R-:W-:Y:S02]  /*5030*/  DMUL R20, R18, R62.reuse ;  /* 0x0000003e12147228 */ /* 0x080fe40000000000 */
[----:B------:R-:W-:-:S02]  /*5040*/  DFMA R62, R22, R62, R16 ;  /* 0x0000003e163e722b */ /* 0x000fc40000000010 */
[----:B------:R-:W-:Y:S02]  /*5050*/  DADD R16, R24, R24 ;  /* 0x0000000018107229 */ /* 0x000fe40000000018 */
[C---:B------:R-:W-:Y:S02]  /*5060*/  DMUL R26, R6.reuse, R26 ;  /* 0x0000001a061a7228 */ /* 0x040fe40000000000 */
[----:B------:R-:W-:Y:S02]  /*5070*/  DFMA R20, R6, R20, -1 ;  /* 0xbff000000614742b */ /* 0x000fe40000000014 */
[----:B------:R-:W-:Y:S02]  /*5080*/  DMUL R6, R68, R68 ;  /* 0x0000004444067228 */ /* 0x000fe40000000000 */
[-C--:B------:R-:W-:Y:S02]  /*5090*/  DMUL R56, R56, R16.reuse ;  /* 0x0000001038387228 */ /* 0x080fe40000000000 */
[----:B------:R-:W-:-:S02]  /*50a0*/  DMUL R60, R60, R16 ;  /* 0x000000103c3c7228 */ /* 0x000fc40000000000 */
[----:B------:R-:W-:Y:S02]  /*50b0*/  DADD R28, R78, R78 ;  /* 0x000000004e1c7229 */ /* 0x000fe4000000004e */
[----:B------:R-:W-:Y:S02]  /*50c0*/  DMUL R18, R18, R64 ;  /* 0x0000004012127228 */ /* 0x000fe40000000000 */
[----:B------:R-:W-:Y:S02]  /*50d0*/  DMUL R30, R4, R30 ;  /* 0x0000001e041e7228 */ /* 0x000fe40000000000 */
[----:B------:R-:W-:Y:S02]  /*50e0*/  DMUL R16, R70, R6 ;  /* 0x0000000646107228 */ /* 0x000fe40000000000 */
[C---:B------:R-:W-:Y:S02]  /*50f0*/  DMUL R28, R78.reuse, R28 ;  /* 0x0000001c4e1c7228 */ /* 0x040fe40000000000 */
[----:B------:R-:W-:-:S02]  /*5100*/  DFMA R18, R78, R18, -1 ;  /* 0xbff000004e12742b */ /* 0x000fc40000000012 */
[-C--:B------:R-:W-:Y:S02]  /*5110*/  DFMA R20, R26, R2.reuse, R20 ;  /* 0x000000021a14722b */ /* 0x080fe40000000014 */
[----:B------:R-:W-:Y:S02]  /*5120*/  DADD R58, R58, R58 ;  /* 0x000000003a3a7229 */ /* 0x000fe4000000003a */
[----:B------:R-:W-:Y:S02]  /*5130*/  DFMA R6, R30, R2, -1 ;  /* 0xbff000001e06742b */ /* 0x000fe40000000002 */
[----:B------:R-:W-:Y:S02]  /*5140*/  DMUL R16, R4, R16 ;  /* 0x0000001004107228 */ /* 0x000fe40000000000 */
[-C--:B------:R-:W-:Y:S02]  /*5150*/  DFMA R18, R28, R2.reuse, R18 ;  /* 0x000000021c12722b */ /* 0x080fe40000000012 */
[----:B------:R-:W-:-:S02]  /*5160*/  DMUL R78, R78, R2 ;  /* 0x000000024e4e7228 */ /* 0x000fc40000000000 */
[----:B------:R-:W-:Y:S02]  /*5170*/  DADD R26, R12, R12 ;  /* 0x000000000c1a7229 */ /* 0x000fe4000000000c */
[----:B------:R-:W-:Y:S02]  /*5180*/  DMUL R58, R68, R58 ;  /* 0x0000003a443a7228 */ /* 0x000fe40000000000 */
[----:B------:R-:W-:Y:S02]  /*5190*/  DMUL R6, R22, R6 ;  /* 0x0000000616067228 */ /* 0x000fe40000000000 */
[----:B------:R-:W-:Y:S02]  /*51a0*/  DMUL R24, R24, R16 ;  /* 0x0000001018187228 */ /* 0x000fe40000000000 */
[----:B------:R-:W-:Y:S02]  /*51b0*/  DMUL R20, R20, R2 ;  /* 0x0000000214147228 */ /* 0x000fe40000000000 */
[----:B------:R-:W-:-:S02]  /*51c0*/  DFMA R78, R22, R64, R78 ;  /* 0x00000040164e722b */ /* 0x000fc4000000004e */
[----:B------:R-:W-:Y:S02]  /*51d0*/  DMUL R58, R68, R58 ;  /* 0x0000003a443a7228 */ /* 0x000fe40000000000 */
[C---:B------:R-:W-:Y:S02]  /*51e0*/  DMUL R12, R4.reuse, R12 ;  /* 0x0000000c040c7228 */ /* 0x040fe40000000000 */
[----:B------:R-:W-:Y:S02]  /*51f0*/  DFMA R6, R4, R26, R6 ;  /* 0x0000001a0406722b */ /* 0x000fe40000000006 */
[-C--:B------:R-:W-:Y:S02]  /*5200*/  DMUL R18, R18, R2.reuse ;  /* 0x0000000212127228 */ /* 0x080fe40000000000 */
[----:B------:R-:W-:Y:S02]  /*5210*/  DMUL R24, R24, R2 ;  /* 0x0000000218187228 */ /* 0x000fe40000000000 */
[----:B------:R-:W-:-:S02]  /*5220*/  DFMA R56, R62, R56, R20 ;  /* 0x000000383e38722b */ /* 0x000fc40000000014 */
[----:B------:R-:W-:Y:S02]  /*5230*/  DFMA R12, R22, R2, R12 ;  /* 0x00000002160c722b */ /* 0x000fe4000000000c */
[----:B------:R-:W-:Y:S02]  /*5240*/  DMUL R58, R70, R58 ;  /* 0x0000003a463a7228 */ /* 0x000fe40000000000 */
        /* <DEDUP_REMOVED lines=8> */
.L_x_105:
[----:B------:R-:W-:Y:S01]  /*52d0*/  DMUL R12, R68, R68 ;  /* 0x00000044440c7228 */ /* 0x000fe20000000000 */
[----:B------:R-:W-:Y:S01]  /*52e0*/  IMAD.MOV.U32 R14, RZ, RZ, 0x1 ;  /* 0x00000001ff0e7424 */ /* 0x000fe200078e00ff */
[----:B------:R-:W-:Y:S01]  /*52f0*/  DADD R4, R58, R4 ;  /* 0x000000003a047229 */ /* 0x000fe20000000004 */
[----:B------:R-:W-:Y:S01]  /*5300*/  BSSY.RECONVERGENT B2, `(.L_x_58) ;  /* 0x0000021000027945 */ /* 0x000fe20003800200 */
[----:B------:R-:W-:-:S04]  /*5310*/  DADD R60, R60, R78 ;  /* 0x000000003c3c7229 */ /* 0x000fc8000000004e */
[----:B------:R-:W-:Y:S02]  /*5320*/  DMUL R68, R68, R12 ;  /* 0x0000000c44447228 */ /* 0x000fe40000000000 */
[----:B------:R-:W-:Y:S02]  /*5330*/  DADD R12, R56, R6 ;  /* 0x00000000380c7229 */ /* 0x000fe40000000006 */
[C---:B------:R-:W-:Y:S02]  /*5340*/  DMUL R4, R24.reuse, R4 ;  /* 0x0000000418047228 */ /* 0x040fe40000000000 */
[----:B------:R-:W0:Y:S04]  /*5350*/  MUFU.RCP64H R15, R69 ;  /* 0x00000045000f7308 */ /* 0x000e280000001800 */
[----:B------:R-:W-:-:S02]  /*5360*/  DMUL R12, R24, R12 ;  /* 0x0000000c180c7228 */ /* 0x000fc40000000000 */
[----:B------:R-:W-:Y:S02]  /*5370*/  DMUL R6, R4, R2 ;  /* 0x0000000204067228 */ /* 0x000fe40000000000 */
[----:B------:R-:W-:-:S04]  /*5380*/  DMUL R24, R24, R60 ;  /* 0x0000003c18187228 */ /* 0x000fc80000000000 */
[-C--:B------:R-:W-:Y:S02]  /*5390*/  DMUL R12, R12, R2.reuse ;  /* 0x000000020c0c7228 */ /* 0x080fe40000000000 */
[-C--:B------:R-:W-:Y:S02]  /*53a0*/  DFMA R6, R4, R2.reuse, R6 ;  /* 0x000000020406722b */ /* 0x080fe40000000006 */
[----:B------:R-:W-:Y:S02]  /*53b0*/  DMUL R24, R24, R2 ;  /* 0x0000000218187228 */ /* 0x000fe40000000000 */
[----:B0-----:R-:W-:-:S04]  /*53c0*/  DFMA R16, -R68, R14, 1 ;  /* 0x3ff000004410742b */ /* 0x001fc8000000010e */
[----:B------:R-:W-:-:S04]  /*53d0*/  DMUL R6, R6, R12 ;  /* 0x0000000c06067228 */ /* 0x000fc80000000000 */
[----:B------:R-:W-:-:S04]  /*53e0*/  DFMA R16, R16, R16, R16 ;  /* 0x000000101010722b */ /* 0x000fc80000000010 */
[----:B------:R-:W-:-:S04]  /*53f0*/  DMUL R6, R6, R24 ;  /* 0x0000001806067228 */ /* 0x000fc80000000000 */
[----:B------:R-:W-:-:S04]  /*5400*/  DFMA R16, R14, R16, R14 ;  /* 0x000000100e10722b */ /* 0x000fc8000000000e */
[----:B------:R-:W-:-:S04]  /*5410*/  DMUL R14, R6, R8 ;  /* 0x00000008060e7228 */ /* 0x000fc80000000000 */
[----:B------:R-:W-:-:S06]  /*5420*/  DFMA R2, -R68, R16, 1 ;  /* 0x3ff000004402742b */ /* 0x000fcc0000000110 */
[----:B------:R-:W-:Y:S02]  /*5430*/  FSETP.GEU.AND P1, PT, |R15|, 6.5827683646048100446e-37, PT ;  /* 0x036000000f00780b */ /* 0x000fe40003f2e200 */
        /* <DEDUP_REMOVED lines=13> */
.L_x_59:
[----:B------:R-:W-:Y:S05]  /*5510*/  BSYNC.RECONVERGENT B2 ;  /* 0x0000000000027941 */ /* 0x000fea0003800200 */
.L_x_58:
[----:B------:R-:W-:Y:S05]  /*5520*/  BRA `(.L_x_35) ;  /* 0x0000003800b87947 */ /* 0x000fea0003800000 */
.L_x_55:
[----:B------:R-:W-:-:S05]  /*5530*/  IMAD.MOV.U32 R11, RZ, RZ, -0x44 ;  /* 0xffffffbcff0b7424 */ /* 0x000fca00078e00ff */
[----:B------:R-:W-:-:S04]  /*5540*/  VIADDMNMX.U32 R14, R14, R11, 0x2, PT ;  /* 0x000000020e0e7446 */ /* 0x000fc8000380000b */
[----:B------:R-:W-:-:S04]  /*5550*/  SHF.L.U32 R0, R14, 0x2, RZ ;  /* 0x000000020e007819 */ /* 0x000fc800000006ff */
[----:B------:R-:W0:Y:S02]  /*5560*/  LDC R14, c[0x2][R0+0x3c] ;  /* 0x00800f00000e7b82 */ /* 0x000e240000000800 */
[----:B0-----:R-:W-:-:S04]  /*5570*/  SHF.R.S32.HI R15, RZ, 0x1f, R14 ;  /* 0x0000001fff0f7819 */ /* 0x001fc8000001140e */
.L_x_108:
[----:B------:R-:W-:Y:S05]  /*5580*/  BRX R14 -0x5590                                                                   (*"BRANCH_TARGETS .L_x_109,.L_x_110,.L_x_35"*) ;  /* 0xffffffa80e9c7949 */ /* 0x000fea000383ffff */
.L_x_110:
        /* <DEDUP_REMOVED lines=25> */
[----:B------:R-:W-:-:S03]  /*5720*/  MOV R0, 0x5750 ;  /* 0x0000575000007802 */ /* 0x000fc60000000f00 */
[----:B------:R-:W-:-:S07]  /*5730*/  VIADD R11, R11, 0xfff00000 ;  /* 0xfff000000b0b7836 */ /* 0x000fce0000000000 */
[----:B------:R-:W-:Y:S05]  /*5740*/  CALL.REL.NOINC `($__internal_0_$__cuda_sm20_dblrcp_rn_slowpath_v3) ;  /* 0x0000003800647944 */ /* 0x000fea0003c00000 */
[----:B------:R-:W-:Y:S01]  /*5750*/  MOV R14, R11 ;  /* 0x0000000b000e7202 */ /* 0x000fe20000000f00 */
[----:B------:R-:W-:-:S07]  /*5760*/  IMAD.MOV.U32 R15, RZ, RZ, R16 ;  /* 0x000000ffff0f7224 */ /* 0x000fce00078e0010 */
.L_x_61:
[----:B------:R-:W-:Y:S05]  /*5770*/  BSYNC.RECONVERGENT B2 ;  /* 0x0000000000027941 */ /* 0x000fea0003800200 */
.L_x_60:
[----:B------:R-:W-:Y:S02]  /*5780*/  DMUL R16, R20, R62 ;  /* 0x0000003e14107228 */ /* 0x000fe40000000000 */
[----:B------:R-:W-:Y:S02]  /*5790*/  DADD R26, R22, R22 ;  /* 0x00000000161a7229 */ /* 0x000fe40000000016 */
[----:B------:R-:W-:Y:S02]  /*57a0*/  DMUL R18, R20, R64 ;  /* 0x0000004014127228 */ /* 0x000fe40000000000 */
[C---:B------:R-:W-:Y:S02]  /*57b0*/  DADD R34, R6.reuse, R6 ;  /* 0x0000000006227229 */ /* 0x040fe40000000006 */
[----:B------:R-:W-:Y:S02]  /*57c0*/  DFMA R16, R6, R2, -R16 ;  /* 0x000000020610722b */ /* 0x000fe40000000810 */
[----:B------:R-:W-:-:S02]  /*57d0*/  DMUL R28, R26, R62 ;  /* 0x0000003e1a1c7228 */ /* 0x000fc40000000000 */
[----:B------:R-:W-:Y:S02]  /*57e0*/  DMUL R26, R26, R64 ;  /* 0x000000401a1a7228 */ /* 0x000fe40000000000 */
[----:B------:R-:W-:Y:S02]  /*57f0*/  DFMA R18, R78, R2, -R18 ;  /* 0x000000024e12722b */ /* 0x000fe40000000812 */
[----:B------:R-:W-:Y:S02]  /*5800*/  DADD R36, R20, R20 ;  /* 0x0000000014247229 */ /* 0x000fe40000000014 */
[----:B------:R-:W-:Y:S02]  /*5810*/  DFMA R28, R28, R16, R70 ;  /* 0x000000101c1c722b */ /* 0x000fe40000000046 */
[----:B------:R-:W-:Y:S02]  /*5820*/  DADD R30, R78, R78 ;  /* 0x000000004e1e7229 */ /* 0x000fe4000000004e */
[----:B------:R-:W-:-:S02]  /*5830*/  DFMA R16, R26, R18, R70 ;  /* 0x000000121a10722b */ /* 0x000fc40000000046 */
[----:B------:R-:W-:Y:S02]  /*5840*/  DADD R18, R62, R62 ;  /* 0x000000003e127229 */ /* 0x000fe4000000003e */
[----:B------:R-:W-:Y:S02]  /*5850*/  DMUL R34, R6, R34 ;  /* 0x0000002206227228 */ /* 0x000fe40000000000 */
[----:B------:R-:W-:Y:S02]  /*5860*/  DADD R38, R64, R64 ;  /* 0x0000000040267229 */ /* 0x000fe40000000040 */
[----:B------:R-:W-:Y:S02]  /*5870*/  DMUL R72, R36, R64 ;  /* 0x0000004024487228 */ /* 0x000fe40000000000 */
[----:B------:R-:W-:Y:S02]  /*5880*/  DMUL R66, R78, R30 ;  /* 0x0000001e4e427228 */ /* 0x000fe40000000000 */
[----:B------:R-:W-:-:S02]  /*5890*/  DMUL R30, R6, R18 ;  /* 0x00000012061e7228 */ /* 0x000fc40000000000 */
[----:B------:R-:W-:Y:S02]  /*58a0*/  DMUL R32, R36, R62 ;  /* 0x0000003e24207228 */ /* 0x000fe40000000000 */
[----:B------:R-:W-:Y:S02]  /*58b0*/  DFMA R26, R34, R2, -1 ;  /* 0xbff00000221a742b */ /* 0x000fe40000000002 */
[C---:B------:R-:W-:Y:S02]  /*58c0*/  DMUL R74, R78.reuse, R38 ;  /* 0x000000264e4a7228 */ /* 0x040fe40000000000 */
[----:B------:R-:W-:Y:S02]  /*58d0*/  DFMA R38, R78, R72, 1 ;  /* 0x3ff000004e26742b */ /* 0x000fe40000000048 */
[C---:B------:R-:W-:Y:S02]  /*58e0*/  DMUL R56, R24.reuse, R56 ;  /* 0x0000003818387228 */ /* 0x040fe40000000000 */
[----:B------:R-:W-:-:S02]  /*58f0*/  DMUL R60, R24, R60 ;  /* 0x0000003c183c7228 */ /* 0x000fc40000000000 */
[----:B------:R-:W-:Y:S02]  /*5900*/  DMUL R24, R24, R58 ;  /* 0x0000003a18187228 */ /* 0x000fe40000000000 */
[C---:B------:R-:W-:Y:S02]  /*5910*/  DMUL R58, R6.reuse, R30 ;  /* 0x0000001e063a7228 */ /* 0x040fe40000000000 */
[-C--:B------:R-:W-:Y:S02]  /*5920*/  DFMA R30, R6, -R32.reuse, R26 ;  /* 0x80000020061e722b */ /* 0x080fe4000000001a */
[----:B------:R-:W-:Y:S02]  /*5930*/  DADD R18, R66, -1 ;  /* 0xbff0000042127429 */ /* 0x000fe40000000000 */
[----:B------:R-:W-:Y:S02]  /*5940*/  DFMA R32, R6, R32, 1 ;  /* 0x3ff000000620742b */ /* 0x000fe40000000020 */
[----:B------:R-:W-:-:S02]  /*5950*/  DFMA R38, R66, -R2, R38 ;  /* 0x800000024226722b */ /* 0x000fc40000000026 */
[----:B------:R-:W-:Y:S02]  /*5960*/  DMUL R66, R22, R12 ;  /* 0x0000000c16427228 */ /* 0x000fe40000000000 */
[----:B------:R-:W-:Y:S02]  /*5970*/  DFMA R26, R58, -R2, R62 ;  /* 0x800000023a1a722b */ /* 0x000fe4000000003e */
[C---:B------:R-:W-:Y:S02]  /*5980*/  DMUL R58, R22.reuse, R62 ;  /* 0x0000003e163a7228 */ /* 0x040fe40000000000 */
[----:B------:R-:W-:Y:S02]  /*5990*/  DMUL R62, R22, R64 ;  /* 0x00000040163e7228 */ /* 0x000fe40000000000 */
[----:B------:R-:W-:Y:S02]  /*59a0*/  DFMA R28, R30, R2, R28 ;  /* 0x000000021e1c722b */ /* 0x000fe4000000001c */
[----:B------:R-:W-:-:S02]  /*59b0*/  DMUL R74, R78, R74 ;  /* 0x0000004a4e4a7228 */ /* 0x000fc40000000000 */
[----:B------:R-:W-:Y:S02]  /*59c0*/  DFMA R32, R34, -R2, R32 ;  /* 0x800000022220722b */ /* 0x000fe40000000020 */
[----:B------:R-:W-:Y:S02]  /*59d0*/  DADD R30, R4, R4 ;  /* 0x00000000041e7229 */ /* 0x000fe40000000004 */
[----:B------:R-:W-:Y:S02]  /*59e0*/  DFMA R18, R78, -R72, R18 ;  /* 0x800000484e12722b */ /* 0x000fe40000000012 */
[----:B------:R-:W-:Y:S02]  /*59f0*/  DMUL R66, R68, R66 ;  /* 0x0000004244427228 */ /* 0x000fe40000000000 */
[----:B------:R-:W-:Y:S02]  /*5a00*/  DADD R72, R12, R12 ;  /* 0x000000000c487229 */ /* 0x000fe4000000000c */
[----:B------:R-:W-:-:S02]  /*5a10*/  DMUL R62, R62, R38 ;  /* 0x000000263e3e7228 */ /* 0x000fc40000000000 */
[----:B------:R-:W-:Y:S02]  /*5a20*/  DFMA R64, R74, -R2, R64 ;  /* 0x800000024a40722b */ /* 0x000fe40000000040 */
[----:B------:R-:W-:Y:S02]  /*5a30*/  DMUL R58, R58, R32 ;  /* 0x000000203a3a7228 */ /* 0x000fe40000000000 */
[----:B------:R-:W-:Y:S02]  /*5a40*/  DADD R38, R2, R2 ;  /* 0x0000000002267229 */ /* 0x000fe40000000002 */
[----:B------:R-:W-:Y:S02]  /*5a50*/  DMUL R30, R4, R30 ;  /* 0x0000001e041e7228 */ /* 0x000fe40000000000 */
[----:B------:R-:W-:Y:S02]  /*5a60*/  DMUL R32, R22, R66 ;  /* 0x0000004216207228 */ /* 0x000fe40000000000 */
[----:B------:R-:W-:-:S02]  /*5a70*/  DMUL R74, R36, R12 ;  /* 0x0000000c244a7228 */ /* 0x000fc40000000000 */
[----:B------:R-:W-:Y:S02]  /*5a80*/  DMUL R66, R68, R72 ;  /* 0x0000004844427228 */ /* 0x000fe40000000000 */
[----:B------:R-:W-:Y:S02]  /*5a90*/  DMUL R38, R78, R38 ;  /* 0x000000264e267228 */ /* 0x000fe40000000000 */
[-C--:B------:R-:W-:Y:S02]  /*5aa0*/  DMUL R36, R30, R2.reuse ;  /* 0x000000021e247228 */ /* 0x080fe40000000000 */
[----:B------:R-:W-:Y:S02]  /*5ab0*/  DFMA R72, R34, R2, -3 ;  /* 0xc00800002248742b */ /* 0x000fe40000000002 */
[----:B------:R-:W-:Y:S02]  /*5ac0*/  DMUL R34, R74, R12 ;  /* 0x0000000c4a227228 */ /* 0x000fe40000000000 */
[----:B------:R-:W-:-:S02]  /*5ad0*/  DMUL R76, R68, R66 ;  /* 0x00000042444c7228 */ /* 0x000fc40000000000 */
[----:B------:R-:W-:Y:S02]  /*5ae0*/  DFMA R38, R78, R38, -3 ;  /* 0xc00800004e26742b */ /* 0x000fe40000000026 */
[----:B------:R-:W-:Y:S02]  /*5af0*/  DADD R74, R36, -3 ;  /* 0xc0080000244a7429 */ /* 0x000fe40000000000 */
[----:B------:R-:W-:Y:S02]  /*5b00*/  DMUL R34, R68, R34 ;  /* 0x0000002244227228 */ /* 0x000fe40000000000 */
[----:B------:R-:W-:Y:S02]  /*5b10*/  DMUL R76, R20, R76 ;  /* 0x0000004c144c7228 */ /* 0x000fe40000000000 */
[----:B------:R-:W-:Y:S02]  /*5b20*/  DADD R80, -R70, R2 ;  /* 0x0000000046507229 */ /* 0x000fe40000000102 */
[----:B------:R-:W-:-:S02]  /*5b30*/  DFMA R72, R72, R2, R70 ;  /* 0x000000024848722b */ /* 0x000fc40000000046 */
[-CC-:B------:R-:W-:Y:S02]  /*5b40*/  DFMA R38, R38, R2.reuse, R70.reuse ;  /* 0x000000022626722b */ /* 0x180fe40000000046 */
[----:B------:R-:W-:Y:S02]  /*5b50*/  DFMA R74, R74, R2, R70 ;  /* 0x000000024a4a722b */ /* 0x000fe40000000046 */
[----:B------:R-:W-:Y:S02]  /*5b60*/  DMUL R22, R22, R68 ;  /* 0x0000004416167228 */ /* 0x000fe40000000000 */
[----:B------:R-:W-:Y:S02]  /*5b70*/  DMUL R70, R68, R34 ;  /* 0x0000002244467228 */ /* 0x000fe40000000000 */
[----:B------:R-:W-:Y:S02]  /*5b80*/  DMUL R68, R20, R68 ;  /* 0x0000004414447228 */ /* 0x000fe40000000000 */
[----:B------:R-:W-:-:S02]  /*5b90*/  DMUL R76, R4, R76 ;  /* 0x0000004c044c7228 */ /* 0x000fc40000000000 */
[----:B------:R-:W-:Y:S02]  /*5ba0*/  DFMA R80, R36, -R2, R80 ;  /* 0x800000022450722b */ /* 0x000fe40000000050 */
[----:B------:R-:W-:Y:S02]  /*5bb0*/  DFMA R26, R20, R26, -R58 ;  /* 0x0000001a141a722b */ /* 0x000fe4000000083a */
[C---:B------:R-:W-:Y:S02]  /*5bc0*/  DMUL R34, R4.reuse, R66 ;  /* 0x0000004204227228 */ /* 0x040fe40000000000 */
[----:B------:R-:W-:Y:S02]  /*5bd0*/  DMUL R4, R4, R22 ;  /* 0x0000001604047228 */ /* 0x000fe40000000000 */
[----:B------:R-:W-:Y:S02]  /*5be0*/  DMUL R76, R76, R2 ;  /* 0x000000024c4c7228 */ /* 0x000fe40000000000 */
[----:B------:R-:W-:-:S02]  /*5bf0*/  DFMA R62, R20, R64, -R62 ;  /* 0x00000040143e722b */ /* 0x000fc4000000083e */
[----:B------:R-:W-:Y:S02]  /*5c00*/  DMUL R80, R68, R80 ;  /* 0x0000005044507228 */ /* 0x000fe40000000000 */
[----:B------:R-:W-:Y:S02]  /*5c10*/  DFMA R26, R6, R72, R26 ;  /* 0x00000048061a722b */ /* 0x000fe4000000001a */
[----:B------:R-:W-:Y:S02]  /*5c20*/  DMUL R74, R4, R74 ;  /* 0x0000004a044a7228 */ /* 0x000fe40000000000 */
[----:B------:R-:W-:Y:S02]  /*5c30*/  DFMA R70, R20, R70, -R76 ;  /* 0x000000461446722b */ /* 0x000fe4000000084c */
[----:B------:R-:W-:Y:S02]  /*5c40*/  DADD R30, -R30, 1 ;  /* 0x3ff000001e1e7429 */ /* 0x000fe40000000100 */
[----:B------:R-:W-:-:S02]  /*5c50*/  DADD R36, R36, -1 ;  /* 0xbff0000024247429 */ /* 0x000fc40000000000 */
[----:B------:R-:W-:Y:S02]  /*5c60*/  DFMA R80, R34, R2, R80 ;  /* 0x000000022250722b */ /* 0x000fe40000000050 */
[----:B------:R-:W-:Y:S02]  /*5c70*/  DFMA R38, R78, R38, R62 ;  /* 0x000000264e26722b */ /* 0x000fe4000000003e */
[----:B------:R-:W-:Y:S02]  /*5c80*/  DFMA R26, R26, R2, R28 ;  /* 0x000000021a1a722b */ /* 0x000fe4000000001c */
[----:B------:R-:W-:Y:S02]  /*5c90*/  DMUL R12, R20, R12 ;  /* 0x0000000c140c7228 */ /* 0x000fe40000000000 */
[----:B------:R-:W-:Y:S02]  /*5ca0*/  DFMA R16, R18, R2, R16 ;  /* 0x000000021210722b */ /* 0x000fe40000000010 */
[----:B------:R-:W-:-:S02]  /*5cb0*/  DFMA R36, R22, R36, R34 ;  /* 0x000000241624722b */ /* 0x000fc40000000022 */
[----:B------:R-:W-:Y:S02]  /*5cc0*/  DFMA R30, R32, R30, -R74 ;  /* 0x0000001e201e722b */ /* 0x000fe4000000084a */
[----:B------:R-:W-:Y:S02]  /*5cd0*/  DFMA R70, R22, R80, R70 ;  /* 0x000000501646722b */ /* 0x000fe40000000046 */
[----:B------:R-:W-:Y:S02]  /*5ce0*/  DMUL R38, R38, R2 ;  /* 0x0000000226267228 */ /* 0x000fe40000000000 */
[----:B------:R-:W-:Y:S02]  /*5cf0*/  DMUL R26, R56, R26 ;  /* 0x0000001a381a7228 */ /* 0x000fe40000000000 */
[----:B------:R-:W-:Y:S02]  /*5d00*/  DMUL R2, R68, R2 ;  /* 0x0000000244027228 */ /* 0x000fe40000000000 */
[----:B------:R-:W-:-:S02]  /*5d10*/  DFMA R12, R12, R36, R30 ;  /* 0x000000240c0c722b */ /* 0x000fc4000000001e */
[----:B------:R-:W-:Y:S02]  /*5d20*/  DFMA R16, R60, R16, R38 ;  /* 0x000000103c10722b */ /* 0x000fe40000000026 */
[----:B------:R-:W-:Y:S02]  /*5d30*/  DMUL R24, R70, R24 ;  /* 0x0000001846187228 */ /* 0x000fe40000000000 */
[----:B------:R-:W-:-:S06]  /*5d40*/  DMUL R14, R26, R14 ;  /* 0x0000000e1a0e7228 */ /* 0x000fcc0000000000 */
[----:B------:R-:W-:Y:S02]  /*5d50*/  DFMA R12, R2, R12, R24 ;  /* 0x0000000c020c722b */ /* 0x000fe40000000018 */
[----:B------:R-:W-:-:S08]  /*5d60*/  DMUL R14, R14, R16 ;  /* 0x000000100e0e7228 */ /* 0x000fd00000000000 */
[----:B------:R-:W-:-:S08]  /*5d70*/  DMUL R12, R14, R12 ;  /* 0x0000000c0e0c7228 */ /* 0x000fd00000000000 */
[----:B------:R-:W-:Y:S01]  /*5d80*/  DMUL R16, R12, R8 ;  /* 0x000000080c107228 */ /* 0x000fe20000000000 */
[----:B------:R-:W-:Y:S10]  /*5d90*/  BRA `(.L_x_35) ;  /* 0x00000030009c7947 */ /* 0x000ff40003800000 */
.L_x_109:
        /* <DEDUP_REMOVED lines=30> */
.L_x_63:
[----:B------:R-:W-:Y:S05]  /*5f80*/  BSYNC.RECONVERGENT B2 ;  /* 0x0000000000027941 */ /* 0x000fea0003800200 */
.L_x_62:
[----:B------:R-:W-:Y:S02]  /*5f90*/  DADD R16, R68, R68 ;  /* 0x0000000044107229 */ /* 0x000fe40000000044 */
[----:B------:R-:W-:Y:S02]  /*5fa0*/  DADD R22, R12, R12 ;  /* 0x000000000c167229 */ /* 0x000fe4000000000c */
[----:B------:R-:W-:Y:S02]  /*5fb0*/  DADD R30, R20, R20 ;  /* 0x00000000141e7229 */ /* 0x000fe40000000014 */
[----:B------:R-:W-:Y:S02]  /*5fc0*/  DADD R56, R56, R56 ;  /* 0x0000000038387229 */ /* 0x000fe40000000038 */
[C---:B------:R-:W-:Y:S02]  /*5fd0*/  DMUL R18, R20.reuse, R16 ;  /* 0x0000001014127228 */ /* 0x040fe40000000000 */
[----:B------:R-:W-:-:S02]  /*5fe0*/  DMUL R16, R20, R68 ;  /* 0x0000004414107228 */ /* 0x000fc40000000000 */
[----:B------:R-:W-:Y:S02]  /*5ff0*/  DMUL R22, R68, R22 ;  /* 0x0000001644167228 */ /* 0x000fe40000000000 */
[----:B------:R-:W-:Y:S02]  /*6000*/  DADD R32, R6, R6 ;  /* 0x0000000006207229 */ /* 0x000fe40000000006 */
[----:B------:R-:W-:Y:S02]  /*6010*/  DMUL R26, R4, R18 ;  /* 0x00000012041a7228 */ /* 0x000fe40000000000 */
[----:B------:R-:W-:Y:S02]  /*6020*/  DMUL R18, R68, R12 ;  /* 0x0000000c44127228 */ /* 0x000fe40000000000 */
[----:B------:R-:W-:Y:S02]  /*6030*/  DMUL R62, R30, R62 ;  /* 0x0000003e1e3e7228 */ /* 0x000fe40000000000 */
[----:B------:R-:W-:-:S02]  /*6040*/  DADD R28, R58, R58 ;  /* 0x000000003a1c7229 */ /* 0x000fc4000000003a */
[----:B------:R-:W-:Y:S02]  /*6050*/  DFMA R22, R4, R22, R16 ;  /* 0x000000160416722b */ /* 0x000fe40000000010 */
[----:B------:R-:W-:Y:S02]  /*6060*/  DMUL R18, R70, R18 ;  /* 0x0000001246127228 */ /* 0x000fe40000000000 */
[----:B------:R-:W-:Y:S02]  /*6070*/  DMUL R26, R4, R26 ;  /* 0x0000001a041a7228 */ /* 0x000fe40000000000 */
[C---:B------:R-:W-:Y:S02]  /*6080*/  DMUL R56, R6.reuse, R56 ;  /* 0x0000003806387228 */ /* 0x040fe40000000000 */
[----:B------:R-:W-:Y:S02]  /*6090*/  DMUL R32, R6, R32 ;  /* 0x0000002006207228 */ /* 0x000fe40000000000 */
[----:B------:R-:W-:-:S02]  /*60a0*/  DMUL R18, R24, R18 ;  /* 0x0000001218127228 */ /* 0x000fc40000000000 */
[----:B------:R-:W-:Y:S02]  /*60b0*/  DFMA R62, R6, -R62, -1 ;  /* 0xbff00000063e742b */ /* 0x000fe4000000083e */
[----:B------:R-:W-:Y:S02]  /*60c0*/  DMUL R58, R58, R30 ;  /* 0x0000001e3a3a7228 */ /* 0x000fe40000000000 */
[----:B------:R-:W-:Y:S02]  /*60d0*/  DADD R6, R78, R78 ;  /* 0x000000004e067229 */ /* 0x000fe4000000004e */
[----:B------:R-:W-:Y:S02]  /*60e0*/  DMUL R30, R30, R64 ;  /* 0x000000401e1e7228 */ /* 0x000fe40000000000 */
[C---:B------:R-:W-:Y:S02]  /*60f0*/  DMUL R4, R68.reuse, R4 ;  /* 0x0000000444047228 */ /* 0x040fe40000000000 */
[----:B------:R-:W-:-:S02]  /*6100*/  DMUL R28, R68, R28 ;  /* 0x0000001c441c7228 */ /* 0x000fc40000000000 */
[-C--:B------:R-:W-:Y:S02]  /*6110*/  DFMA R22, R26, -R2.reuse, R22 ;  /* 0x800000021a16722b */ /* 0x080fe40000000016 */
[-C--:B------:R-:W-:Y:S02]  /*6120*/  DMUL R16, R16, R2.reuse ;  /* 0x0000000210107228 */ /* 0x080fe40000000000 */
[----:B------:R-:W-:Y:S02]  /*6130*/  DMUL R18, R18, R2 ;  /* 0x0000000212127228 */ /* 0x000fe40000000000 */
[C---:B------:R-:W-:Y:S02]  /*6140*/  DMUL R6, R78.reuse, R6 ;  /* 0x000000064e067228 */ /* 0x040fe40000000000 */
[----:B------:R-:W-:Y:S02]  /*6150*/  DFMA R30, R78, R30, 1 ;  /* 0x3ff000004e1e742b */ /* 0x000fe4000000001e */
[----:B------:R-:W-:-:S02]  /*6160*/  DMUL R58, R58, R12 ;  /* 0x0000000c3a3a7228 */ /* 0x000fc40000000000 */
[----:B------:R-:W-:Y:S02]  /*6170*/  DFMA R4, R4, R12, -R16 ;  /* 0x0000000c0404722b */ /* 0x000fe40000000810 */
[----:B------:R-:W-:Y:S02]  /*6180*/  DMUL R70, R70, R28 ;  /* 0x0000001c46467228 */ /* 0x000fe40000000000 */
[----:B------:R-:W-:Y:S02]  /*6190*/  DFMA R32, R32, R2, R62 ;  /* 0x000000022020722b */ /* 0x000fe4000000003e */
[----:B------:R-:W-:Y:S02]  /*61a0*/  DMUL R18, R18, R22 ;  /* 0x0000001612127228 */ /* 0x000fe40000000000 */
[-C--:B------:R-:W-:Y:S02]  /*61b0*/  DFMA R30, R6, -R2.reuse, R30 ;  /* 0x80000002061e722b */ /* 0x080fe4000000001e */
[----:B------:R-:W-:-:S02]  /*61c0*/  DMUL R78, R78, R2 ;  /* 0x000000024e4e7228 */ /* 0x000fc40000000000 */
[-C--:B------:R-:W-:Y:S02]  /*61d0*/  DFMA R56, R56, R2.reuse, -R58 ;  /* 0x000000023838722b */ /* 0x080fe4000000083a */
[----:B------:R-:W-:Y:S02]  /*61e0*/  DADD R6, R24, R24 ;  /* 0x0000000018067229 */ /* 0x000fe40000000018 */
[----:B------:R-:W-:Y:S02]  /*61f0*/  DMUL R32, R32, R2 ;  /* 0x0000000220207228 */ /* 0x000fe40000000000 */
[----:B------:R-:W-:Y:S02]  /*6200*/  DFMA R4, R70, R4, R18 ;  /* 0x000000044604722b */ /* 0x000fe40000000012 */
[-C--:B------:R-:W-:Y:S02]  /*6210*/  DFMA R78, R20, R64.reuse, -R78 ;  /* 0x00000040144e722b */ /* 0x080fe4000000084e */
[----:B------:R-:W-:-:S02]  /*6220*/  DMUL R64, R6, R64 ;  /* 0x0000004006407228 */ /* 0x000fc40000000000 */
[----:B------:R-:W-:Y:S02]  /*6230*/  DMUL R2, R30, R2 ;  /* 0x000000021e027228 */ /* 0x000fe40000000000 */
[----:B------:R-:W-:Y:S02]  /*6240*/  DFMA R56, R24, R56, R32 ;  /* 0x000000381838722b */ /* 0x000fe40000000020 */
[----:B------:R-:W-:-:S04]  /*6250*/  DMUL R4, R4, -R14 ;  /* 0x8000000e04047228 */ /* 0x000fc80000000000 */
[----:B------:R-:W-:-:S04]  /*6260*/  DFMA R2, R78, R64, R2 ;  /* 0x000000404e02722b */ /* 0x000fc80000000002 */
[----:B------:R-:W-:-:S08]  /*6270*/  DMUL R4, R4, R56 ;  /* 0x0000003804047228 */ /* 0x000fd00000000000 */
[----:B------:R-:W-:-:S08]  /*6280*/  DMUL R2, R4, R2 ;  /* 0x0000000204027228 */ /* 0x000fd00000000000 */
[----:B------:R-:W-:Y:S01]  /*6290*/  DMUL R16, R2, R8 ;  /* 0x0000000802107228 */ /* 0x000fe20000000000 */
[----:B------:R-:W-:Y:S10]  /*62a0*/  BRA `(.L_x_35) ;  /* 0x0000002c00587947 */ /* 0x000ff40003800000 */
.L_x_54:
[----:B------:R-:W-:-:S13]  /*62b0*/  ISETP.GT.AND P0, PT, R14, 0x53, PT ;  /* 0x000000530e00780c */ /* 0x000fda0003f04270 */
[----:B------:R-:W-:Y:S05]  /*62c0*/  @P0 BRA `(.L_x_64) ;  /* 0x0000000c00b00947 */ /* 0x000fea0003800000 */
[----:B------:R-:W-:-:S04]  /*62d0*/  MOV R11, 0xffffffb0 ;  /* 0xffffffb0000b7802 */ /* 0x000fc80000000f00 */
[----:B------:R-:W-:-:S05]  /*62e0*/  VIADDMNMX.U32 R14, R14, R11, 0x2, PT ;  /* 0x000000020e0e7446 */ /* 0x000fca000380000b */
[----:B------:R-:W-:-:S04]  /*62f0*/  IMAD.SHL.U32 R0, R14, 0x4, RZ ;  /* 0x000000040e007824 */ /* 0x000fc800078e00ff */
[----:B------:R-:W0:Y:S02]  /*6300*/  LDC R14, c[0x2][R0+0x48] ;  /* 0x00801200000e7b82 */ /* 0x000e240000000800 */
[----:B0-----:R-:W-:-:S04]  /*6310*/  SHF.R.S32.HI R15, RZ, 0x1f, R14 ;  /* 0x0000001fff0f7819 */ /* 0x001fc8000001140e */
.L_x_112:
[----:B------:R-:W-:Y:S05]  /*6320*/  BRX R14 -0x6330                                                                   (*"BRANCH_TARGETS .L_x_113,.L_x_114,.L_x_35"*) ;  /* 0xffffff9c0e347949 */ /* 0x000fea000383ffff */
.L_x_114:
        /* <DEDUP_REMOVED lines=26> */
[----:B------:R-:W-:-:S03]  /*64d0*/  IMAD.MOV.U32 R14, RZ, RZ, R16 ;  /* 0x000000ffff0e7224 */ /* 0x000fc600078e0010 */
[----:B------:R-:W-:Y:S02]  /*64e0*/  IADD3 R11, PT, PT, R0, -0x100000, RZ ;  /* 0xfff00000000b7810 */ /* 0x000fe40007ffe0ff */
[----:B------:R-:W-:-:S07]  /*64f0*/  MOV R0, 0x6510 ;  /* 0x0000651000007802 */ /* 0x000fce0000000f00 */
[----:B------:R-:W-:Y:S05]  /*6500*/  CALL.REL.NOINC `($__internal_0_$__cuda_sm20_dblrcp_rn_slowpath_v3) ;  /* 0x0000002800f47944 */ /* 0x000fea0003c00000 */
[----:B------:R-:W-:Y:S02]  /*6510*/  IMAD.MOV.U32 R14, RZ, RZ, R11 ;  /* 0x000000ffff0e7224 */ /* 0x000fe400078e000b */
[----:B------:R-:W-:-:S07]  /*6520*/  IMAD.MOV.U32 R15, RZ, RZ, R16 ;  /* 0x000000ffff0f7224 */ /* 0x000fce00078e0010 */
.L_x_66:
[----:B------:R-:W-:Y:S05]  /*6530*/  BSYNC.RECONVERGENT B2 ;  /* 0x0000000000027941 */ /* 0x000fea0003800200 */
.L_x_65:
[----:B------:R-:W-:Y:S02]  /*6540*/  DADD R66, R58, R58 ;  /* 0x000000003a427229 */ /* 0x000fe4000000003a */
[----:B------:R-:W-:Y:S02]  /*6550*/  DADD R20, R56, R56 ;  /* 0x0000000038147229 */ /* 0x000fe40000000038 */
[----:B------:R-:W-:Y:S02]  /*6560*/  DMUL R34, R26, R24 ;  /* 0x000000181a227228 */ /* 0x000fe40000000000 */
[----:B------:R-:W-:Y:S02]  /*6570*/  DADD R32, R22, R22 ;  /* 0x0000000016207229 */ /* 0x000fe40000000016 */
[----:B------:R-:W-:Y:S02]  /*6580*/  DMUL R16, R26, R66 ;  /* 0x000000421a107228 */ /* 0x000fe40000000000 */
[----:B------:R-:W-:-:S02]  /*6590*/  DMUL R30, R70, R56 ;  /* 0x00000038461e7228 */ /* 0x000fc40000000000 */
[----:B------:R-:W-:Y:S02]  /*65a0*/  DMUL R18, R70, R58 ;  /* 0x0000003a46127228 */ /* 0x000fe40000000000 */
[C---:B------:R-:W-:Y:S02]  /*65b0*/  DMUL R12, R22.reuse, R12 ;  /* 0x0000000c160c7228 */ /* 0x040fe40000000000 */
[----:B------:R-:W-:Y:S02]  /*65c0*/  DMUL R62, R22, R62 ;  /* 0x0000003e163e7228 */ /* 0x000fe40000000000 */
[----:B------:R-:W-:Y:S02]  /*65d0*/  DMUL R28, R26, R20 ;  /* 0x000000141a1c7228 */ /* 0x000fe40000000000 */
[----:B------:R-:W-:Y:S02]  /*65e0*/  DMUL R22, R22, R64 ;  /* 0x0000004016167228 */ /* 0x000fe40000000000 */
[----:B------:R-:W-:-:S02]  /*65f0*/  DFMA R38, R4, R16, -R34 ;  /* 0x000000100426722b */ /* 0x000fc40000000822 */
[----:B------:R-:W-:Y:S02]  /*6600*/  DMUL R64, R32, R64 ;  /* 0x0000004020407228 */ /* 0x000fe40000000000 */
[----:B------:R-:W-:Y:S02]  /*6610*/  DMUL R16, R24, -2 ;  /* 0xc000000018107828 */ /* 0x000fe40000000000 */
[----:B------:R-:W-:Y:S02]  /*6620*/  DMUL R36, R70, R30 ;  /* 0x0000001e46247228 */ /* 0x000fe40000000000 */
[----:B------:R-:W-:Y:S02]  /*6630*/  DADD R32, R26, -R24 ;  /* 0x000000001a207229 */ /* 0x000fe40000000818 */
[----:B------:R-:W-:Y:S02]  /*6640*/  DMUL R18, R70, R18 ;  /* 0x0000001246127228 */ /* 0x000fe40000000000 */
[----:B------:R-:W-:-:S02]  /*6650*/  DMUL R30, R24, R66 ;  /* 0x00000042181e7228 */ /* 0x000fc40000000000 */
[----:B------:R-:W-:Y:S02]  /*6660*/  DADD R66, R26, R26 ;  /* 0x000000001a427229 */ /* 0x000fe4000000001a */
[----:B------:R-:W-:Y:S02]  /*6670*/  DFMA R34, R6, R28, -R34 ;  /* 0x0000001c0622722b */ /* 0x000fe40000000822 */
        /* <DEDUP_REMOVED lines=17> */
[----:B------:R-:W-:Y:S02]  /*6790*/  DFMA R38, R20, R2, R38 ;  /* 0x000000021426722b */ /* 0x000fe40000000026 */
[----:B------:R-:W-:Y:S02]  /*67a0*/  DMUL R20, R6, R66 ;  /* 0x0000004206147228 */ /* 0x000fe40000000000 */
[----:B------:R-:W-:Y:S02]  /*67b0*/  DMUL R56, R56, R28 ;  /* 0x0000001c38387228 */ /* 0x000fe40000000000 */
[----:B------:R-:W-:Y:S02]  /*67c0*/  DFMA R28, R30, R2, -3 ;  /* 0xc00800001e1c742b */ /* 0x000fe40000000002 */
[----:B------:R-:W-:-:S02]  /*67d0*/  DMUL R36, R24, R36 ;  /* 0x0000002418247228 */ /* 0x000fc40000000000 */
[----:B------:R-:W-:Y:S02]  /*67e0*/  DADD R76, R24, R24 ;  /* 0x00000000184c7229 */ /* 0x000fe40000000018 */
[-C--:B------:R-:W-:Y:S02]  /*67f0*/  DFMA R80, R20, R2.reuse, -3 ;  /* 0xc00800001450742b */ /* 0x080fe40000000002 */
[----:B------:R-:W-:Y:S02]  /*6800*/  DFMA R72, R28, R2, R68 ;  /* 0x000000021c48722b */ /* 0x000fe40000000044 */
[----:B------:R-:W-:Y:S02]  /*6810*/  DMUL R66, R4, R36 ;  /* 0x0000002404427228 */ /* 0x000fe40000000000 */
[----:B------:R-:W-:Y:S02]  /*6820*/  DMUL R28, R60, R76 ;  /* 0x0000004c3c1c7228 */ /* 0x000fe40000000000 */
[----:B------:R-:W-:-:S02]  /*6830*/  DMUL R76, R6, R32 ;  /* 0x00000020064c7228 */ /* 0x000fc40000000000 */
[-C--:B------:R-:W-:Y:S02]  /*6840*/  DFMA R84, R80, R2.reuse, R68 ;  /* 0x000000025054722b */ /* 0x080fe40000000044 */
[----:B------:R-:W-:Y:S02]  /*6850*/  DMUL R80, R70, R2 ;  /* 0x0000000246507228 */ /* 0x000fe40000000000 */
[----:B------:R-:W-:Y:S02]  /*6860*/  DMUL R66, R66, R72 ;  /* 0x0000004842427228 */ /* 0x000fe40000000000 */
[----:B------:R-:W-:Y:S02]  /*6870*/  DMUL R72, R6, R76 ;  /* 0x0000004c06487228 */ /* 0x000fe40000000000 */
[----:B------:R-:W-:Y:S02]  /*6880*/  DADD R82, R78, R78 ;  /* 0x000000004e527229 */ /* 0x000fe4000000004e */
[----:B------:R-:W-:-:S02]  /*6890*/  DMUL R74, R70, R74 ;  /* 0x0000004a464a7228 */ /* 0x000fc40000000000 */
[----:B------:R-:W-:Y:S02]  /*68a0*/  DMUL R80, R70, R80 ;  /* 0x0000005046507228 */ /* 0x000fe40000000000 */
[----:B------:R-:W-:Y:S02]  /*68b0*/  DFMA R72, R72, R2, R34 ;  /* 0x000000024848722b */ /* 0x000fe40000000022 */
[C---:B------:R-:W-:Y:S02]  /*68c0*/  DMUL R32, R78.reuse, R82 ;  /* 0x000000524e207228 */ /* 0x040fe40000000000 */
[----:B------:R-:W-:Y:S02]  /*68d0*/  DFMA R64, R78, R64, -1 ;  /* 0xbff000004e40742b */ /* 0x000fe40000000040 */
[----:B------:R-:W-:Y:S02]  /*68e0*/  DMUL R74, R26, R74 ;  /* 0x0000004a1a4a7228 */ /* 0x000fe40000000000 */
[----:B------:R-:W-:-:S02]  /*68f0*/  DMUL R38, R80, R38 ;  /* 0x0000002650267228 */ /* 0x000fc40000000000 */
[----:B------:R-:W-:Y:S02]  /*6900*/  DMUL R72, R80, R72 ;  /* 0x0000004850487228 */ /* 0x000fe40000000000 */
[----:B------:R-:W-:Y:S02]  /*6910*/  DFMA R64, R32, R2, R64 ;  /* 0x000000022040722b */ /* 0x000fe40000000040 */
[----:B------:R-:W-:Y:S02]  /*6920*/  DMUL R58, R70, R58 ;  /* 0x0000003a463a7228 */ /* 0x000fe40000000000 */
[----:B------:R-:W-:Y:S02]  /*6930*/  DFMA R38, R24, R74, R38 ;  /* 0x0000004a1826722b */ /* 0x000fe40000000026 */
[----:B------:R-:W-:Y:S02]  /*6940*/  DMUL R26, R26, R60 ;  /* 0x0000003c1a1a7228 */ /* 0x000fe40000000000 */
[----:B------:R-:W-:-:S02]  /*6950*/  DMUL R82, R6, R36 ;  /* 0x0000002406527228 */ /* 0x000fc40000000000 */
[C---:B------:R-:W-:Y:S02]  /*6960*/  DMUL R60, R24.reuse, R60 ;  /* 0x0000003c183c7228 */ /* 0x040fe40000000000 */
[----:B------:R-:W-:Y:S02]  /*6970*/  DFMA R72, R24, R74, R72 ;  /* 0x0000004a1848722b */ /* 0x000fe40000000048 */
[----:B------:R-:W-:Y:S02]  /*6980*/  DFMA R86, R78, R28, -1 ;  /* 0xbff000004e56742b */ /* 0x000fe4000000001c */
[-C--:B------:R-:W-:Y:S02]  /*6990*/  DFMA R36, R32, R2.reuse, -3 ;  /* 0xc00800002024742b */ /* 0x080fe40000000002 */
[-C--:B------:R-:W-:Y:S02]  /*69a0*/  DFMA R30, R30, R2.reuse, -1 ;  /* 0xbff000001e1e742b */ /* 0x080fe40000000002 */
[----:B------:R-:W-:-:S02]  /*69b0*/  DFMA R24, R78, R2, R22 ;  /* 0x000000024e18722b */ /* 0x000fc40000000016 */
[-C--:B------:R-:W-:Y:S02]  /*69c0*/  DMUL R64, R64, R2.reuse ;  /* 0x0000000240407228 */ /* 0x080fe40000000000 */
[----:B------:R-:W-:Y:S02]  /*69d0*/  DFMA R4, R4, R2, R12 ;  /* 0x000000020404722b */ /* 0x000fe4000000000c */
[----:B------:R-:W-:Y:S02]  /*69e0*/  DMUL R56, R70, R56 ;  /* 0x0000003846387228 */ /* 0x000fe40000000000 */
[----:B------:R-:W-:Y:S02]  /*69f0*/  DMUL R38, R12, R38 ;  /* 0x000000260c267228 */ /* 0x000fe40000000000 */
[----:B------:R-:W-:Y:S02]  /*6a00*/  DMUL R58, R70, R58 ;  /* 0x0000003a463a7228 */ /* 0x000fe40000000000 */
[----:B------:R-:W-:-:S02]  /*6a10*/  DFMA R76, R32, R2, R86 ;  /* 0x00000002204c722b */ /* 0x000fc40000000056 */
[----:B------:R-:W-:Y:S02]  /*6a20*/  DMUL R34, R82, R84 ;  /* 0x0000005452227228 */ /* 0x000fe40000000000 */
[----:B------:R-:W-:Y:S02]  /*6a30*/  DFMA R36, R36, R2, R68 ;  /* 0x000000022424722b */ /* 0x000fe40000000044 */
[----:B------:R-:W-:Y:S02]  /*6a40*/  DFMA R18, R30, R18, R66 ;  /* 0x000000121e12722b */ /* 0x000fe40000000042 */
[----:B------:R-:W-:Y:S02]  /*6a50*/  DFMA R24, R28, R24, R64 ;  /* 0x000000181c18722b */ /* 0x000fe40000000040 */
[----:B------:R-:W-:Y:S02]  /*6a60*/  DFMA R20, R20, R2, -1 ;  /* 0xbff000001414742b */ /* 0x000fe40000000002 */
[----:B------:R-:W-:-:S02]  /*6a70*/  DMUL R56, R70, R56 ;  /* 0x0000003846387228 */ /* 0x000fc40000000000 */
[----:B------:R-:W-:Y:S02]  /*6a80*/  DFMA R6, R6, R2, R62 ;  /* 0x000000020606722b */ /* 0x000fe4000000003e */
[----:B------:R-:W-:Y:S02]  /*6a90*/  DMUL R72, R62, R72 ;  /* 0x000000483e487228 */ /* 0x000fe40000000000 */
[----:B------:R-:W-:Y:S02]  /*6aa0*/  DFMA R4, R58, R4, R38 ;  /* 0x000000043a04722b */ /* 0x000fe40000000026 */
[----:B------:R-:W-:Y:S02]  /*6ab0*/  DFMA R68, R76, R2, R68 ;  /* 0x000000024c44722b */ /* 0x000fe40000000044 */
[----:B------:R-:W-:Y:S02]  /*6ac0*/  DMUL R36, R78, R36 ;  /* 0x000000244e247228 */ /* 0x000fe40000000000 */
[----:B------:R-:W-:-:S02]  /*6ad0*/  DFMA R16, R16, R20, R34 ;  /* 0x000000141010722b */ /* 0x000fc40000000022 */
[----:B------:R-:W-:Y:S02]  /*6ae0*/  DMUL R24, R26, R24 ;  /* 0x000000181a187228 */ /* 0x000fe40000000000 */
[----:B------:R-:W-:Y:S02]  /*6af0*/  DFMA R32, R32, R2, -1 ;  /* 0xbff000002020742b */ /* 0x000fe40000000002 */
[----:B------:R-:W-:Y:S02]  /*6b00*/  DFMA R6, R56, R6, R72 ;  /* 0x000000063806722b */ /* 0x000fe40000000048 */
[----:B------:R-:W-:Y:S02]  /*6b10*/  DFMA R4, R18, R2, R4 ;  /* 0x000000021204722b */ /* 0x000fe40000000004 */
[----:B------:R-:W-:Y:S02]  /*6b20*/  DFMA R24, R22, R68, -R24 ;  /* 0x000000441618722b */ /* 0x000fe40000000818 */
[----:B------:R-:W-:-:S02]  /*6b30*/  DFMA R36, R60, R32, R36 ;  /* 0x000000203c24722b */ /* 0x000fc40000000024 */
[----:B------:R-:W-:Y:S02]  /*6b40*/  DFMA R6, R16, R2, R6 ;  /* 0x000000021006722b */ /* 0x000fe40000000006 */
[----:B------:R-:W-:-:S04]  /*6b50*/  DMUL R4, R4, R14 ;  /* 0x0000000e04047228 */ /* 0x000fc80000000000 */
[----:B------:R-:W-:-:S04]  /*6b60*/  DFMA R24, R36, R2, R24 ;  /* 0x000000022418722b */ /* 0x000fc80000000018 */
[----:B------:R-:W-:-:S08]  /*6b70*/  DMUL R4, R4, R6 ;  /* 0x0000000604047228 */ /* 0x000fd00000000000 */
[----:B------:R-:W-:-:S08]  /*6b80*/  DMUL R4, R4, R24 ;  /* 0x0000001804047228 */ /* 0x000fd00000000000 */
[----:B------:R-:W-:Y:S01]  /*6b90*/  DMUL R16, R4, R8 ;  /* 0x0000000804107228 */ /* 0x000fe20000000000 */
[----:B------:R-:W-:Y:S10]  /*6ba0*/  BRA `(.L_x_35) ;  /* 0x0000002400187947 */ /* 0x000ff40003800000 */
.L_x_113:
[C---:B------:R-:W-:Y:S01]  /*6bb0*/  DMUL R12, R68.reuse, 4 ;  /* 0x40100000440c7828 */ /* 0x040fe20000000000 */
[----:B------:R-:W-:Y:S07]  /*6bc0*/  BSSY.RECONVERGENT B2, `(.L_x_67) ;  /* 0x0000017000027945 */ /* 0x000fee0003800200 */
        /* <DEDUP_REMOVED lines=20> */
[----:B------:R-:W-:Y:S01]  /*6d10*/  IMAD.MOV.U32 R12, RZ, RZ, R11 ;  /* 0x000000ffff0c7224 */ /* 0x000fe200078e000b */
[----:B------:R-:W-:-:S07]  /*6d20*/  MOV R13, R16 ;  /* 0x00000010000d7202 */ /* 0x000fce0000000f00 */
.L_x_68:
[----:B------:R-:W-:Y:S05]  /*6d30*/  BSYNC.RECONVERGENT B2 ;  /* 0x0000000000027941 */ /* 0x000fea0003800200 */
.L_x_67:
[----:B------:R-:W-:Y:S02]  /*6d40*/  DADD R16, R6, R6 ;  /* 0x0000000006107229 */ /* 0x000fe40000000006 */
[----:B------:R-:W-:Y:S02]  /*6d50*/  DMUL R14, R56, 4 ;  /* 0x40100000380e7828 */ /* 0x000fe40000000000 */
[----:B------:R-:W-:Y:S02]  /*6d60*/  DMUL R20, R60, R60 ;  /* 0x0000003c3c147228 */ /* 0x000fe40000000000 */
[----:B------:R-:W-:Y:S02]  /*6d70*/  DADD R22, R24, R24 ;  /* 0x0000000018167229 */ /* 0x000fe40000000018 */
[----:B------:R-:W-:Y:S02]  /*6d80*/  DMUL R16, R6, R16 ;  /* 0x0000001006107228 */ /* 0x000fe40000000000 */
[----:B------:R-:W-:-:S02]  /*6d90*/  DMUL R14, R60, R14 ;  /* 0x0000000e3c0e7228 */ /* 0x000fc40000000000 */
[----:B------:R-:W-:Y:S02]  /*6da0*/  DMUL R32, R6, R2 ;  /* 0x0000000206207228 */ /* 0x000fe40000000000 */
[----:B------:R-:W-:Y:S02]  /*6db0*/  DMUL R34, R56, R22 ;  /* 0x0000001638227228 */ /* 0x000fe40000000000 */
[----:B------:R-:W-:Y:S02]  /*6dc0*/  DFMA R18, R16, R2, -1 ;  /* 0xbff000001012742b */ /* 0x000fe40000000002 */
[----:B------:R-:W-:Y:S02]  /*6dd0*/  DMUL R14, R6, R14 ;  /* 0x0000000e060e7228 */ /* 0x000fe40000000000 */
[-C--:B------:R-:W-:Y:S02]  /*6de0*/  DMUL R36, R24, R22.reuse ;  /* 0x0000001618247228 */ /* 0x080fe40000000000 */
[----:B------:R-:W-:-:S02]  /*6df0*/  DMUL R38, R60, R22 ;  /* 0x000000163c267228 */ /* 0x000fc40000000000 */
[----:B------:R-:W-:Y:S02]  /*6e00*/  DFMA R18, R18, R2, R68 ;  /* 0x000000021212722b */ /* 0x000fe40000000044 */
[----:B------:R-:W-:Y:S02]  /*6e10*/  DMUL R14, R78, R14 ;  /* 0x0000000e4e0e7228 */ /* 0x000fe40000000000 */
[----:B------:R-:W-:Y:S02]  /*6e20*/  DFMA R34, R6, R34, -1 ;  /* 0xbff000000622742b */ /* 0x000fe40000000022 */
[----:B------:R-:W-:Y:S02]  /*6e30*/  DMUL R64, R56, R56 ;  /* 0x0000003838407228 */ /* 0x000fe40000000000 */
[----:B------:R-:W-:Y:S02]  /*6e40*/  DMUL R18, R18, R20 ;  /* 0x0000001412127228 */ /* 0x000fe40000000000 */
[----:B------:R-:W-:-:S02]  /*6e50*/  DMUL R14, R14, R2 ;  /* 0x000000020e0e7228 */ /* 0x000fc40000000000 */
[----:B------:R-:W-:Y:S02]  /*6e60*/  DADD R20, R78, R78 ;  /* 0x000000004e147229 */ /* 0x000fe4000000004e */
[----:B------:R-:W-:Y:S02]  /*6e70*/  DADD R34, R16, R34 ;  /* 0x0000000010227229 */ /* 0x000fe40000000022 */
[----:B------:R-:W-:Y:S02]  /*6e80*/  DADD R16, R4, R4 ;  /* 0x0000000004107229 */ /* 0x000fe40000000004 */
[----:B------:R-:W-:Y:S02]  /*6e90*/  DFMA R28, R14, R2, R18 ;  /* 0x000000020e1c722b */ /* 0x000fe40000000012 */
[----:B------:R-:W-:Y:S02]  /*6ea0*/  DMUL R18, R56, R78 ;  /* 0x0000004e38127228 */ /* 0x000fe40000000000 */
[----:B------:R-:W-:-:S02]  /*6eb0*/  DMUL R14, R26, 4 ;  /* 0x401000001a0e7828 */ /* 0x000fc40000000000 */
[-C--:B------:R-:W-:Y:S02]  /*6ec0*/  DMUL R62, R78, R20.reuse ;  /* 0x000000144e3e7228 */ /* 0x080fe40000000000 */
[----:B------:R-:W-:Y:S02]  /*6ed0*/  DMUL R30, R6, R20 ;  /* 0x00000014061e7228 */ /* 0x000fe40000000000 */
[----:B------:R-:W-:Y:S02]  /*6ee0*/  DMUL R18, R18, R2 ;  /* 0x0000000212127228 */ /* 0x000fe40000000000 */
[----:B------:R-:W-:Y:S02]  /*6ef0*/  DMUL R20, R26, R14 ;  /* 0x0000000e1a147228 */ /* 0x000fe40000000000 */
[----:B------:R-:W-:Y:S02]  /*6f00*/  DFMA R62, R62, R2, -1 ;  /* 0xbff000003e3e742b */ /* 0x000fe40000000002 */
[----:B------:R-:W-:-:S02]  /*6f10*/  DMUL R22, R58, R22 ;  /* 0x000000163a167228 */ /* 0x000fc40000000000 */
[-C--:B------:R-:W-:Y:S02]  /*6f20*/  DFMA R14, R60, R6.reuse, R18 ;  /* 0x000000063c0e722b */ /* 0x080fe40000000012 */
[----:B------:R-:W-:Y:S02]  /*6f30*/  DMUL R18, R56, R6 ;  /* 0x0000000638127228 */ /* 0x000fe40000000000 */
[----:B------:R-:W-:Y:S02]  /*6f40*/  DFMA R6, R24, R56, R32 ;  /* 0x000000381806722b */ /* 0x000fe40000000020 */
[C---:B------:R-:W-:Y:S02]  /*6f50*/  DMUL R32, R56.reuse, R20 ;  /* 0x0000001438207228 */ /* 0x040fe40000000000 */
[----:B------:R-:W-:Y:S02]  /*6f60*/  DMUL R20, R56, R36 ;  /* 0x0000002438147228 */ /* 0x000fe40000000000 */
[----:B------:R-:W-:-:S02]  /*6f70*/  DFMA R56, R78, R38, -1 ;  /* 0xbff000004e38742b */ /* 0x000fc40000000026 */
[-C--:B------:R-:W-:Y:S02]  /*6f80*/  DFMA R36, R62, R2.reuse, R68 ;  /* 0x000000023e24722b */ /* 0x080fe40000000044 */
[----:B------:R-:W-:Y:S02]  /*6f90*/  DFMA R38, R30, R2, -1 ;  /* 0xbff000001e26742b */ /* 0x000fe40000000002 */
[----:B------:R-:W-:Y:S02]  /*6fa0*/  DMUL R16, R4, R16 ;  /* 0x0000001004107228 */ /* 0x000fe40000000000 */
[----:B------:R-:W-:Y:S02]  /*6fb0*/  DADD R30, R56, R30 ;  /* 0x00000000381e7229 */ /* 0x000fe4000000001e */
[----:B------:R-:W-:Y:S02]  /*6fc0*/  DFMA R28, R64, R36, R28 ;  /* 0x00000024401c722b */ /* 0x000fe4000000001c */
[----:B------:R-:W-:-:S02]  /*6fd0*/  DFMA R38, R38, R2, R68 ;  /* 0x000000022626722b */ /* 0x000fc40000000044 */
[----:B------:R-:W-:Y:S02]  /*6fe0*/  DFMA R22, R4, R22, -1 ;  /* 0xbff000000416742b */ /* 0x000fe40000000016 */
[C---:B------:R-:W-:Y:S02]  /*6ff0*/  DMUL R78, R60.reuse, R78 ;  /* 0x0000004e3c4e7228 */ /* 0x040fe40000000000 */
[----:B------:R-:W-:Y:S02]  /*7000*/  DMUL R32, R60, R32 ;  /* 0x000000203c207228 */ /* 0x000fe40000000000 */
[-CC-:B------:R-:W-:Y:S02]  /*7010*/  DFMA R34, R34, R2.reuse, R68.reuse ;  /* 0x000000022222722b */ /* 0x180fe40000000044 */
[----:B------:R-:W-:Y:S02]  /*7020*/  DFMA R30, R30, R2, R68 ;  /* 0x000000021e1e722b */ /* 0x000fe40000000044 */
[----:B------:R-:W-:-:S02]  /*7030*/  DMUL R18, R38, R18 ;  /* 0x0000001226127228 */ /* 0x000fc40000000000 */
[----:B------:R-:W-:Y:S02]  /*7040*/  DMUL R4, R4, R2 ;  /* 0x0000000204047228 */ /* 0x000fe40000000000 */
[----:B------:R-:W-:Y:S02]  /*7050*/  DMUL R20, R60, R20 ;  /* 0x000000143c147228 */ /* 0x000fe40000000000 */
[----:B------:R-:W-:Y:S02]  /*7060*/  DMUL R28, R24, R28 ;  /* 0x0000001c181c7228 */ /* 0x000fe40000000000 */
[----:B------:R-:W-:Y:S02]  /*7070*/  DMUL R6, R32, R6 ;  /* 0x0000000620067228 */ /* 0x000fe40000000000 */
[----:B------:R-:W-:Y:S02]  /*7080*/  DFMA R18, R78, R38, R18 ;  /* 0x000000264e12722b */ /* 0x000fe40000000012 */
[----:B------:R-:W-:-:S02]  /*7090*/  DMUL R30, R34, R30 ;  /* 0x0000001e221e7228 */ /* 0x000fc40000000000 */
[----:B------:R-:W-:Y:S02]  /*70a0*/  DFMA R60, R24, R60, R4 ;  /* 0x0000003c183c722b */ /* 0x000fe40000000004 */
[----:B------:R-:W-:Y:S02]  /*70b0*/  DADD R26, R26, R26 ;  /* 0x000000001a1a7229 */ /* 0x000fe4000000001a */
[----:B------:R-:W-:Y:S02]  /*70c0*/  DFMA R14, R20, R14, R28 ;  /* 0x0000000e140e722b */ /* 0x000fe4000000001c */
[----:B------:R-:W-:Y:S02]  /*70d0*/  DFMA R4, R24, R58, R4 ;  /* 0x0000003a1804722b */ /* 0x000fe40000000004 */
[----:B------:R-:W-:Y:S02]  /*70e0*/  DFMA R22, R16, R2, R22 ;  /* 0x000000021016722b */ /* 0x000fe40000000016 */
[----:B------:R-:W-:-:S02]  /*70f0*/  DFMA R6, R6, R60, R30 ;  /* 0x0000003c0606722b */ /* 0x000fc4000000001e */
[----:B------:R-:W-:Y:S02]  /*7100*/  DMUL R58, R58, R26 ;  /* 0x0000001a3a3a7228 */ /* 0x000fe40000000000 */
[-C--:B------:R-:W-:Y:S02]  /*7110*/  DFMA R14, R18, R2.reuse, R14 ;  /* 0x00000002120e722b */ /* 0x080fe4000000000e */
[----:B------:R-:W-:-:S04]  /*7120*/  DMUL R22, R22, R2 ;  /* 0x0000000216167228 */ /* 0x000fc80000000000 */
[----:B------:R-:W-:Y:S02]  /*7130*/  DFMA R4, -R58, R4, R68 ;  /* 0x000000043a04722b */ /* 0x000fe40000000144 */
[----:B------:R-:W-:-:S08]  /*7140*/  DFMA R6, -R26, R14, R6 ;  /* 0x0000000e1a06722b */ /* 0x000fd00000000106 */
[----:B------:R-:W-:-:S08]  /*7150*/  DFMA R4, R22, R6, R4 ;  /* 0x000000061604722b */ /* 0x000fd00000000004 */
[----:B------:R-:W-:-:S08]  /*7160*/  DMUL R4, R4, R12 ;  /* 0x0000000c04047228 */ /* 0x000fd00000000000 */
[----:B------:R-:W-:Y:S01]  /*7170*/  DMUL R16, R4, R8 ;  /* 0x0000000804107228 */ /* 0x000fe20000000000 */
[----:B------:R-:W-:Y:S10]  /*7180*/  BRA `(.L_x_35) ;  /* 0x0000001c00a07947 */ /* 0x000ff40003800000 */
.L_x_64:
[----:B------:R-:W-:-:S05]  /*7190*/  IMAD.MOV.U32 R11, RZ, RZ, -0x54 ;  /* 0xffffffacff0b7424 */ /* 0x000fca00078e00ff */
[----:B------:R-:W-:-:S05]  /*71a0*/  VIADDMNMX.U32 R14, R14, R11, 0x2, PT ;  /* 0x000000020e0e7446 */ /* 0x000fca000380000b */
[----:B------:R-:W-:-:S04]  /*71b0*/  IMAD.SHL.U32 R0, R14, 0x4, RZ ;  /* 0x000000040e007824 */ /* 0x000fc800078e00ff */
[----:B------:R-:W0:Y:S02]  /*71c0*/  LDC R14, c[0x2][R0+0x54] ;  /* 0x00801500000e7b82 */ /* 0x000e240000000800 */
[----:B0-----:R-:W-:-:S04]  /*71d0*/  SHF.R.S32.HI R15, RZ, 0x1f, R14 ;  /* 0x0000001fff0f7819 */ /* 0x001fc8000001140e */
.L_x_116:
[----:B------:R-:W-:Y:S05]  /*71e0*/  BRX R14 -0x71f0                                                                   (*"BRANCH_TARGETS .L_x_117,.L_x_118,.L_x_35"*) ;  /* 0xffffff8c0e847949 */ /* 0x000fea000383ffff */
.L_x_118:
[----:B------:R-:W-:Y:S01]  /*71f0*/  DADD R38, R26, R24 ;  /* 0x000000001a267229 */ /* 0x000fe20000000018 */
[----:B------:R-:W-:Y:S01]  /*7200*/  BSSY.RECONVERGENT B2, `(.L_x_69) ;  /* 0x000001e000027945 */ /* 0x000fe20003800200 */
[----:B------:R-:W-:-:S06]  /*7210*/  DADD R66, R22, R20 ;  /* 0x0000000016427229 */ /* 0x000fcc0000000014 */
[----:B------:R-:W-:-:S08]  /*7220*/  DMUL R14, R38, 32 ;  /* 0x40400000260e7828 */ /* 0x000fd00000000000 */
        /* <DEDUP_REMOVED lines=27> */
.L_x_70:
[----:B------:R-:W-:Y:S05]  /*73e0*/  BSYNC.RECONVERGENT B2 ;  /* 0x0000000000027941 */ /* 0x000fea0003800200 */
.L_x_69:
[----:B------:R-:W-:Y:S02]  /*73f0*/  DADD R30, R24, R24 ;  /* 0x00000000181e7229 */ /* 0x000fe40000000018 */
[----:B------:R-:W-:Y:S02]  /*7400*/  DADD R74, R20, R20 ;  /* 0x00000000144a7229 */ /* 0x000fe40000000014 */
[C---:B------:R-:W-:Y:S02]  /*7410*/  DMUL R18, R24.reuse, 4 ;  /* 0x4010000018127828 */ /* 0x040fe40000000000 */
[----:B------:R-:W-:Y:S02]  /*7420*/  DMUL R32, R24, 6 ;  /* 0x4018000018207828 */ /* 0x000fe40000000000 */
[----:B------:R-:W-:Y:S02]  /*7430*/  DMUL R76, R20, R30 ;  /* 0x0000001e144c7228 */ /* 0x000fe40000000000 */
[----:B------:R-:W-:-:S02]  /*7440*/  DMUL R28, R74, R12 ;  /* 0x0000000c4a1c7228 */ /* 0x000fc40000000000 */
[----:B------:R-:W-:Y:S02]  /*7450*/  DMUL R34, R58, R30 ;  /* 0x0000001e3a227228 */ /* 0x000fe40000000000 */
[----:B------:R-:W-:Y:S02]  /*7460*/  DMUL R70, R20, R18 ;  /* 0x0000001214467228 */ /* 0x000fe40000000000 */
[----:B------:R-:W-:Y:S02]  /*7470*/  DMUL R16, R58, R76 ;  /* 0x0000004c3a107228 */ /* 0x000fe40000000000 */
[----:B------:R-:W-:Y:S02]  /*7480*/  DMUL R28, R38, R28 ;  /* 0x0000001c261c7228 */ /* 0x000fe40000000000 */
[----:B------:R-:W-:Y:S02]  /*7490*/  DMUL R34, R66, R34 ;  /* 0x0000002242227228 */ /* 0x000fe40000000000 */
[----:B------:R-:W-:-:S02]  /*74a0*/  DMUL R36, R58, R70 ;  /* 0x000000463a247228 */ /* 0x000fc40000000000 */
[----:B------:R-:W-:Y:S02]  /*74b0*/  DMUL R16, R16, R12 ;  /* 0x0000000c10107228 */ /* 0x000fe40000000000 */
[C---:B------:R-:W-:Y:S02]  /*74c0*/  DMUL R28, R4.reuse, R28 ;  /* 0x0000001c041c7228 */ /* 0x040fe40000000000 */
[----:B------:R-:W-:Y:S02]  /*74d0*/  DMUL R34, R4, R34 ;  /* 0x0000002204227228 */ /* 0x000fe40000000000 */
[----:B------:R-:W-:Y:S02]  /*74e0*/  DMUL R72, R20, 6 ;  /* 0x4018000014487828 */ /* 0x000fe40000000000 */
[----:B------:R-:W-:Y:S02]  /*74f0*/  DMUL R16, R16, R2 ;  /* 0x0000000210107228 */ /* 0x000fe40000000000 */
[----:B------:R-:W-:-:S02]  /*7500*/  DMUL R68, R36, R12 ;  /* 0x0000000c24447228 */ /* 0x000fc40000000000 */
[----:B------:R-:W-:Y:S02]  /*7510*/  DMUL R36, R2, 3 ;  /* 0x4008000002247828 */ /* 0x000fe40000000000 */
[----:B------:R-:W-:Y:S02]  /*7520*/  DMUL R84, R58, R18 ;  /* 0x000000123a547228 */ /* 0x000fe40000000000 */
[----:B------:R-:W-:Y:S02]  /*7530*/  DFMA R16, R38, R66, R16 ;  /* 0x000000422610722b */ /* 0x000fe40000000010 */
[C---:B------:R-:W-:Y:S02]  /*7540*/  DMUL R80, R4.reuse, R68 ;  /* 0x0000004404507228 */ /* 0x040fe40000000000 */
[C---:B------:R-:W-:Y:S02]  /*7550*/  DMUL R82, R4.reuse, 12 ;  /* 0x4028000004527828 */ /* 0x040fe40000000000 */
[----:B------:R-:W-:-:S02]  /*7560*/  DMUL R84, R4, R84 ;  /* 0x0000005404547228 */ /* 0x000fc40000000000 */
[----:B------:R-:W-:Y:S02]  /*7570*/  DFMA R16, -R38, R2, R16 ;  /* 0x000000022610722b */ /* 0x000fe40000000110 */
[C---:B------:R-:W-:Y:S02]  /*7580*/  DMUL R80, R4.reuse, R80 ;  /* 0x0000005004507228 */ /* 0x040fe40000000000 */
[C---:B------:R-:W-:Y:S02]  /*7590*/  DMUL R82, R4.reuse, R82 ;  /* 0x0000005204527228 */ /* 0x040fe40000000000 */
[----:B------:R-:W-:Y:S02]  /*75a0*/  DMUL R84, R4, R84 ;  /* 0x0000005404547228 */ /* 0x000fe40000000000 */
[-C--:B------:R-:W-:Y:S02]  /*75b0*/  DFMA R16, -R66, R2.reuse, R16 ;  /* 0x000000024210722b */ /* 0x080fe40000000110 */
[----:B------:R-:W-:-:S02]  /*75c0*/  DMUL R80, R80, R2 ;  /* 0x0000000250507228 */ /* 0x000fc40000000000 */
[----:B------:R-:W-:Y:S02]  /*75d0*/  DMUL R82, R82, R2 ;  /* 0x0000000252527228 */ /* 0x000fe40000000000 */
[----:B------:R-:W-:Y:S02]  /*75e0*/  DMUL R84, R4, R84 ;  /* 0x0000005404547228 */ /* 0x000fe40000000000 */
[----:B------:R-:W-:Y:S02]  /*75f0*/  DFMA R16, R28, -R2, R16 ;  /* 0x800000021c10722b */ /* 0x000fe40000000010 */
[----:B------:R-:W-:Y:S02]  /*7600*/  DMUL R28, R58, R32 ;  /* 0x000000203a1c7228 */ /* 0x000fe40000000000 */
[-C--:B------:R-:W-:Y:S02]  /*7610*/  DMUL R82, R82, R2.reuse ;  /* 0x0000000252527228 */ /* 0x080fe40000000000 */
[----:B------:R-:W-:-:S02]  /*7620*/  DMUL R84, R84, R2 ;  /* 0x0000000254547228 */ /* 0x000fc40000000000 */
[----:B------:R-:W-:Y:S02]  /*7630*/  DFMA R16, R34, R2, R16 ;  /* 0x000000022210722b */ /* 0x000fe40000000010 */
[----:B------:R-:W-:Y:S02]  /*7640*/  DMUL R34, R72, R12 ;  /* 0x0000000c48227228 */ /* 0x000fe40000000000 */
[----:B------:R-:W-:Y:S02]  /*7650*/  DMUL R28, R4, R28 ;  /* 0x0000001c041c7228 */ /* 0x000fe40000000000 */
[-C--:B------:R-:W-:Y:S02]  /*7660*/  DMUL R84, R84, R2.reuse ;  /* 0x0000000254547228 */ /* 0x080fe40000000000 */
[----:B------:R-:W-:Y:S02]  /*7670*/  DFMA R16, R36, R2, R16 ;  /* 0x000000022410722b */ /* 0x000fe40000000010 */
[----:B------:R-:W-:-:S02]  /*7680*/  DMUL R34, R4, R34 ;  /* 0x0000002204227228 */ /* 0x000fc40000000000 */
[-C--:B------:R-:W-:Y:S02]  /*7690*/  DMUL R28, R28, R2.reuse ;  /* 0x000000021c1c7228 */ /* 0x080fe40000000000 */
[----:B------:R-:W-:Y:S02]  /*76a0*/  DADD R90, R58, R58 ;  /* 0x000000003a5a7229 */ /* 0x000fe4000000003a */
[----:B------:R-:W-:Y:S02]  /*76b0*/  DADD R26, R26, R26 ;  /* 0x000000001a1a7229 */ /* 0x000fe4000000001a */
[-C--:B------:R-:W-:Y:S02]  /*76c0*/  DMUL R68, R34, R2.reuse ;  /* 0x0000000222447228 */ /* 0x080fe40000000000 */
[----:B------:R-:W-:Y:S02]  /*76d0*/  DFMA R16, R28, -R2, R16 ;  /* 0x800000021c10722b */ /* 0x000fe40000000010 */
[----:B------:R-:W-:-:S02]  /*76e0*/  DADD R34, R38, R38 ;  /* 0x0000000026227229 */ /* 0x000fc40000000026 */
[----:B------:R-:W-:-:S04]  /*76f0*/  DMUL R90, R4, R90 ;  /* 0x0000005a045a7228 */ /* 0x000fc80000000000 */
[----:B------:R-:W-:Y:S02]  /*7700*/  DFMA R28, R68, R2, R16 ;  /* 0x00000002441c722b */ /* 0x000fe40000000010 */
[----:B------:R-:W-:Y:S02]  /*7710*/  DMUL R68, R4, R34 ;  /* 0x0000002204447228 */ /* 0x000fe40000000000 */
[----:B------:R-:W-:Y:S02]  /*7720*/  DADD R16, R66, R66 ;  /* 0x0000000042107229 */ /* 0x000fe40000000042 */
[----:B------:R-:W-:Y:S02]  /*7730*/  DMUL R90, R4, R90 ;  /* 0x0000005a045a7228 */ /* 0x000fe40000000000 */
[----:B------:R-:W-:Y:S02]  /*7740*/  DFMA R28, R80, -R2, R28 ;  /* 0x80000002501c722b */ /* 0x000fe4000000001c */
[----:B------:R-:W-:-:S02]  /*7750*/  DMUL R68, R4, R68 ;  /* 0x0000004404447228 */ /* 0x000fc40000000000 */
[----:B------:R-:W-:Y:S02]  /*7760*/  DMUL R80, R4, R16 ;  /* 0x0000001004507228 */ /* 0x000fe40000000000 */
[----:B------:R-:W-:-:S04]  /*7770*/  DFMA R90, R90, -R2, R58 ;  /* 0x800000025a5a722b */ /* 0x000fc8000000003a */
[----:B------:R-:W-:Y:S02]  /*7780*/  DMUL R68, R68, R2 ;  /* 0x0000000244447228 */ /* 0x000fe40000000000 */
[----:B------:R-:W-:-:S06]  /*7790*/  DMUL R80, R4, R80 ;  /* 0x0000005004507228 */ /* 0x000fcc0000000000 */
[-C--:B------:R-:W-:Y:S02]  /*77a0*/  DFMA R28, R68, R2.reuse, R28 ;  /* 0x00000002441c722b */ /* 0x080fe4000000001c */
[----:B------:R-:W-:-:S08]  /*77b0*/  DMUL R80, R80, R2 ;  /* 0x0000000250507228 */ /* 0x000fd00000000000 */
[----:B------:R-:W-:Y:S02]  /*77c0*/  DFMA R28, R80, R2, R28 ;  /* 0x00000002501c722b */ /* 0x000fe4000000001c */
[----:B------:R-:W-:-:S06]  /*77d0*/  DADD R80, R4, R4 ;  /* 0x0000000004507229 */ /* 0x000fcc0000000004 */
[----:B------:R-:W-:Y:S02]  /*77e0*/  DFMA R68, R82, -R2, R28 ;  /* 0x800000025244722b */ /* 0x000fe4000000001c */
[----:B------:R-:W-:Y:S02]  /*77f0*/  DMUL R28, R20, 4 ;  /* 0x40100000141c7828 */ /* 0x000fe40000000000 */
[----:B------:R-:W-:-:S04]  /*7800*/  DMUL R80, R4, R80 ;  /* 0x0000005004507228 */ /* 0x000fc80000000000 */
[----:B------:R-:W-:Y:S02]  /*7810*/  DFMA R68, R84, R2, R68 ;  /* 0x000000025444722b */ /* 0x000fe40000000044 */
[----:B------:R-:W-:Y:S02]  /*7820*/  DMUL R84, R4, 4 ;  /* 0x4010000004547828 */ /* 0x000fe40000000000 */
[----:B------:R-:W-:-:S06]  /*7830*/  DMUL R82, R28, R12 ;  /* 0x0000000c1c527228 */ /* 0x000fcc0000000000 */
[C---:B------:R-:W-:Y:S02]  /*7840*/  DMUL R86, R4.reuse, R84 ;  /* 0x0000005404567228 */ /* 0x040fe40000000000 */
[----:B------:R-:W-:Y:S02]  /*7850*/  DMUL R84, R4, R82 ;  /* 0x0000005204547228 */ /* 0x000fe40000000000 */
[----:B------:R-:W-:-:S04]  /*7860*/  DFMA R82, R80, R2, -3 ;  /* 0xc00800005052742b */ /* 0x000fc80000000002 */
[C---:B------:R-:W-:Y:S02]  /*7870*/  DMUL R86, R4.reuse, R86 ;  /* 0x0000005604567228 */ /* 0x040fe40000000000 */
[----:B------:R-:W-:Y:S02]  /*7880*/  DMUL R84, R4, R84 ;  /* 0x0000005404547228 */ /* 0x000fe40000000000 */
[CC--:B------:R-:W-:Y:S02]  /*7890*/  DFMA R88, R82.reuse, R2.reuse, R38 ;  /* 0x000000025258722b */ /* 0x0c0fe40000000026 */
[----:B------:R-:W-:Y:S02]  /*78a0*/  DFMA R82, R82, R2, R66 ;  /* 0x000000025252722b */ /* 0x000fe40000000042 */
[----:B------:R-:W-:-:S04]  /*78b0*/  DMUL R86, R4, R86 ;  /* 0x0000005604567228 */ /* 0x000fc80000000000 */
[C---:B------:R-:W-:Y:S02]  /*78c0*/  DMUL R92, R4.reuse, R88 ;  /* 0x00000058045c7228 */ /* 0x040fe40000000000 */
[----:B------:R-:W-:Y:S02]  /*78d0*/  DMUL R88, R4, R84 ;  /* 0x0000005404587228 */ /* 0x000fe40000000000 */
[----:B------:R-:W-:-:S04]  /*78e0*/  DMUL R86, R86, R2 ;  /* 0x0000000256567228 */ /* 0x000fc80000000000 */
[----:B------:R-:W-:Y:S02]  /*78f0*/  DFMA R84, R24, R90, -R92 ;  /* 0x0000005a1854722b */ /* 0x000fe4000000085c */
[----:B------:R-:W-:Y:S02]  /*7900*/  DMUL R90, R88, R2 ;  /* 0x00000002585a7228 */ /* 0x000fe40000000000 */
[----:B------:R-:W-:Y:S02]  /*7910*/  DMUL R88, R58, R30 ;  /* 0x0000001e3a587228 */ /* 0x000fe40000000000 */
[-C--:B------:R-:W-:Y:S02]  /*7920*/  DMUL R86, R86, R2.reuse ;  /* 0x0000000256567228 */ /* 0x080fe40000000000 */
[-C--:B------:R-:W-:Y:S02]  /*7930*/  DMUL R84, R84, R2.reuse ;  /* 0x0000000254547228 */ /* 0x080fe40000000000 */
[----:B------:R-:W-:-:S02]  /*7940*/  DMUL R90, R90, R2 ;  /* 0x000000025a5a7228 */ /* 0x000fc40000000000 */
[----:B------:R-:W-:Y:S02]  /*7950*/  DFMA R88, R4, R88, -1 ;  /* 0xbff000000458742b */ /* 0x000fe40000000058 */
[----:B------:R-:W-:-:S04]  /*7960*/  DMUL R86, R86, R2 ;  /* 0x0000000256567228 */ /* 0x000fc80000000000 */
[-C--:B------:R-:W-:Y:S02]  /*7970*/  DFMA R68, R90, -R2.reuse, R68 ;  /* 0x800000025a44722b */ /* 0x080fe40000000044 */
[----:B------:R-:W-:-:S06]  /*7980*/  DFMA R90, R80, R2, R88 ;  /* 0x00000002505a722b */ /* 0x000fcc0000000058 */
[-C--:B------:R-:W-:Y:S02]  /*7990*/  DFMA R88, R86, R2.reuse, R68 ;  /* 0x000000025658722b */ /* 0x080fe40000000044 */
[----:B------:R-:W-:Y:S02]  /*79a0*/  DFMA R90, R90, R2, R38 ;  /* 0x000000025a5a722b */ /* 0x000fe40000000026 */
[----:B------:R-:W-:Y:S02]  /*79b0*/  DMUL R86, R20, R12 ;  /* 0x0000000c14567228 */ /* 0x000fe40000000000 */
[----:B------:R-:W-:-:S06]  /*79c0*/  DADD R68, R22, R22 ;  /* 0x0000000016447229 */ /* 0x000fcc0000000016 */
[----:B------:R-:W-:Y:S02]  /*79d0*/  DFMA R84, R86, R90, R84 ;  /* 0x0000005a5654722b */ /* 0x000fe40000000054 */
[----:B------:R-:W-:-:S08]  /*79e0*/  DMUL R90, R68, R12 ;  /* 0x0000000c445a7228 */ /* 0x000fd00000000000 */
[----:B------:R-:W-:Y:S02]  /*79f0*/  DFMA R84, R84, -R90, R88 ;  /* 0x8000005a5454722b */ /* 0x000fe40000000058 */
[----:B------:R-:W-:-:S08]  /*7a00*/  DFMA R88, R4, -R2, R86 ;  /* 0x800000020458722b */ /* 0x000fd00000000056 */
[----:B------:R-:W-:Y:S02]  /*7a10*/  DFMA R90, R88, R90, -R66 ;  /* 0x0000005a585a722b */ /* 0x000fe40000000842 */
[-C--:B------:R-:W-:Y:S02]  /*7a20*/  DMUL R88, R74, R12.reuse ;  /* 0x0000000c4a587228 */ /* 0x080fe40000000000 */
[----:B------:R-:W-:-:S06]  /*7a30*/  DMUL R12, R22, R12 ;  /* 0x0000000c160c7228 */ /* 0x000fcc0000000000 */
[----:B------:R-:W-:-:S08]  /*7a40*/  DFMA R88, R4, R88, 1 ;  /* 0x3ff000000458742b */ /* 0x000fd00000000058 */
[CC--:B------:R-:W-:Y:S02]  /*7a50*/  DFMA R88, R80.reuse, -R2.reuse, R88 ;  /* 0x800000025058722b */ /* 0x0c0fe40000000058 */
[----:B------:R-:W-:-:S06]  /*7a60*/  DFMA R80, R80, R2, -1 ;  /* 0xbff000005050742b */ /* 0x000fcc0000000002 */
[----:B------:R-:W-:Y:S02]  /*7a70*/  DFMA R90, R88, R2, R90 ;  /* 0x00000002585a722b */ /* 0x000fe4000000005a */
[----:B------:R-:W-:Y:S02]  /*7a80*/  DMUL R80, R86, R80 ;  /* 0x0000005056507228 */ /* 0x000fe40000000000 */
[-C--:B------:R-:W-:Y:S02]  /*7a90*/  DMUL R86, R56, R70.reuse ;  /* 0x0000004638567228 */ /* 0x080fe40000000000 */
[----:B------:R-:W-:-:S04]  /*7aa0*/  DMUL R70, R60, R70 ;  /* 0x000000463c467228 */ /* 0x000fc80000000000 */
[----:B------:R-:W-:Y:S02]  /*7ab0*/  DFMA R80, R12, R88, R80 ;  /* 0x000000580c50722b */ /* 0x000fe40000000050 */
[----:B------:R-:W-:Y:S02]  /*7ac0*/  DMUL R12, R24, R58 ;  /* 0x0000003a180c7228 */ /* 0x000fe40000000000 */
[----:B------:R-:W-:Y:S02]  /*7ad0*/  DMUL R86, R86, R62 ;  /* 0x0000003e56567228 */ /* 0x000fe40000000000 */
[----:B------:R-:W-:Y:S02]  /*7ae0*/  DMUL R88, R56, R18 ;  /* 0x0000001238587228 */ /* 0x000fe40000000000 */
[----:B------:R-:W-:Y:S02]  /*7af0*/  DFMA R80, -R4, R82, R80 ;  /* 0x000000520450722b */ /* 0x000fe40000000150 */
[----:B------:R-:W-:-:S02]  /*7b00*/  DMUL R4, R56, R76 ;  /* 0x0000004c38047228 */ /* 0x000fc40000000000 */
[C---:B------:R-:W-:Y:S02]  /*7b10*/  DMUL R86, R6.reuse, R86 ;  /* 0x0000005606567228 */ /* 0x040fe40000000000 */
[----:B------:R-:W-:Y:S02]  /*7b20*/  DMUL R88, R6, R88 ;  /* 0x0000005806587228 */ /* 0x000fe40000000000 */
[----:B------:R-:W-:Y:S02]  /*7b30*/  DMUL R80, R80, R2 ;  /* 0x0000000250507228 */ /* 0x000fe40000000000 */
[----:B------:R-:W-:Y:S02]  /*7b40*/  DMUL R4, R4, R62 ;  /* 0x0000003e04047228 */ /* 0x000fe40000000000 */
[C---:B------:R-:W-:Y:S02]  /*7b50*/  DMUL R86, R6.reuse, R86 ;  /* 0x0000005606567228 */ /* 0x040fe40000000000 */
[----:B------:R-:W-:-:S02]  /*7b60*/  DMUL R88, R6, R88 ;  /* 0x0000005806587228 */ /* 0x000fc40000000000 */
[----:B------:R-:W-:Y:S02]  /*7b70*/  DFMA R12, R12, R90, R80 ;  /* 0x0000005a0c0c722b */ /* 0x000fe40000000050 */
[----:B------:R-:W-:Y:S02]  /*7b80*/  DMUL R82, R4, R2 ;  /* 0x0000000204527228 */ /* 0x000fe40000000000 */
[----:B------:R-:W-:Y:S02]  /*7b90*/  DMUL R80, R58, R26 ;  /* 0x0000001a3a507228 */ /* 0x000fe40000000000 */
[----:B------:R-:W-:Y:S02]  /*7ba0*/  DMUL R4, R74, R62 ;  /* 0x0000003e4a047228 */ /* 0x000fe40000000000 */
[----:B------:R-:W-:Y:S02]  /*7bb0*/  DMUL R86, R86, R2 ;  /* 0x0000000256567228 */ /* 0x000fe40000000000 */
[----:B------:R-:W-:-:S02]  /*7bc0*/  DFMA R82, R38, R66, R82 ;  /* 0x000000422652722b */ /* 0x000fc40000000052 */
[----:B------:R-:W-:Y:S02]  /*7bd0*/  DFMA R12, R12, R80, R84 ;  /* 0x000000500c0c722b */ /* 0x000fe40000000054 */
[----:B------:R-:W-:Y:S02]  /*7be0*/  DMUL R58, R38, R4 ;  /* 0x00000004263a7228 */ /* 0x000fe40000000000 */
[----:B------:R-:W-:Y:S02]  /*7bf0*/  DMUL R84, R56, R30 ;  /* 0x0000001e38547228 */ /* 0x000fe40000000000 */
[----:B------:R-:W-:Y:S02]  /*7c00*/  DFMA R82, -R38, R2, R82 ;  /* 0x000000022652722b */ /* 0x000fe40000000152 */
[----:B------:R-:W-:Y:S02]  /*7c10*/  DMUL R76, R60, R76 ;  /* 0x0000004c3c4c7228 */ /* 0x000fe40000000000 */
[----:B------:R-:W-:-:S02]  /*7c20*/  DMUL R58, R6, R58 ;  /* 0x0000003a063a7228 */ /* 0x000fc40000000000 */
[C---:B------:R-:W-:Y:S02]  /*7c30*/  DMUL R80, R66.reuse, R84 ;  /* 0x0000005442507228 */ /* 0x040fe40000000000 */
[----:B------:R-:W-:Y:S02]  /*7c40*/  DFMA R82, -R66, R2, R82 ;  /* 0x000000024252722b */ /* 0x000fe40000000152 */
[----:B------:R-:W-:Y:S02]  /*7c50*/  DMUL R88, R6, R88 ;  /* 0x0000005806587228 */ /* 0x000fe40000000000 */
[----:B------:R-:W-:Y:S02]  /*7c60*/  DMUL R74, R74, R64 ;  /* 0x000000404a4a7228 */ /* 0x000fe40000000000 */
[----:B------:R-:W-:Y:S02]  /*7c70*/  DMUL R80, R6, R80 ;  /* 0x0000005006507228 */ /* 0x000fe40000000000 */
[----:B------:R-:W-:-:S02]  /*7c80*/  DFMA R58, R58, -R2, R82 ;  /* 0x800000023a3a722b */ /* 0x000fc40000000052 */
[----:B------:R-:W-:Y:S02]  /*7c90*/  DMUL R82, R56, R32 ;  /* 0x0000002038527228 */ /* 0x000fe40000000000 */
[----:B------:R-:W-:Y:S02]  /*7ca0*/  DMUL R88, R88, R2 ;  /* 0x0000000258587228 */ /* 0x000fe40000000000 */
[----:B------:R-:W-:Y:S02]  /*7cb0*/  DMUL R30, R60, R30 ;  /* 0x0000001e3c1e7228 */ /* 0x000fe40000000000 */
[----:B------:R-:W-:Y:S02]  /*7cc0*/  DFMA R58, R80, R2, R58 ;  /* 0x00000002503a722b */ /* 0x000fe4000000003a */
[----:B------:R-:W-:Y:S02]  /*7cd0*/  DMUL R82, R6, R82 ;  /* 0x0000005206527228 */ /* 0x000fe40000000000 */
[----:B------:R-:W-:-:S02]  /*7ce0*/  DMUL R80, R72, R62 ;  /* 0x0000003e48507228 */ /* 0x000fc40000000000 */
[----:B------:R-:W-:Y:S02]  /*7cf0*/  DMUL R72, R72, R64 ;  /* 0x0000004048487228 */ /* 0x000fe40000000000 */
[-C--:B------:R-:W-:Y:S02]  /*7d00*/  DFMA R58, R36, R2.reuse, R58 ;  /* 0x00000002243a722b */ /* 0x080fe4000000003a */
[----:B------:R-:W-:Y:S02]  /*7d10*/  DMUL R82, R82, R2 ;  /* 0x0000000252527228 */ /* 0x000fe40000000000 */
[----:B------:R-:W-:Y:S02]  /*7d20*/  DMUL R80, R6, R80 ;  /* 0x0000005006507228 */ /* 0x000fe40000000000 */
[----:B------:R-:W-:Y:S02]  /*7d30*/  DMUL R72, R78, R72 ;  /* 0x000000484e487228 */ /* 0x000fe40000000000 */
[----:B------:R-:W-:-:S02]  /*7d40*/  DMUL R70, R70, R64 ;  /* 0x0000004046467228 */ /* 0x000fc40000000000 */
[-C--:B------:R-:W-:Y:S02]  /*7d50*/  DFMA R58, R82, -R2.reuse, R58 ;  /* 0x80000002523a722b */ /* 0x080fe4000000003a */
[----:B------:R-:W-:Y:S02]  /*7d60*/  DMUL R80, R80, R2 ;  /* 0x0000000250507228 */ /* 0x000fe40000000000 */
[C---:B------:R-:W-:Y:S02]  /*7d70*/  DMUL R82, R6.reuse, R16 ;  /* 0x0000001006527228 */ /* 0x040fe40000000000 */
[----:B------:R-:W-:Y:S02]  /*7d80*/  DFMA R4, R6, R4, 1 ;  /* 0x3ff000000604742b */ /* 0x000fe40000000004 */
[-C--:B------:R-:W-:Y:S02]  /*7d90*/  DMUL R72, R72, R2.reuse ;  /* 0x0000000248487228 */ /* 0x080fe40000000000 */
[----:B------:R-:W-:-:S02]  /*7da0*/  DFMA R58, R80, R2, R58 ;  /* 0x00000002503a722b */ /* 0x000fc4000000003a */
[C---:B------:R-:W-:Y:S02]  /*7db0*/  DMUL R80, R6.reuse, R34 ;  /* 0x0000002206507228 */ /* 0x040fe40000000000 */
[----:B------:R-:W-:Y:S02]  /*7dc0*/  DMUL R82, R6, R82 ;  /* 0x0000005206527228 */ /* 0x000fe40000000000 */
[----:B------:R-:W-:Y:S02]  /*7dd0*/  DMUL R70, R78, R70 ;  /* 0x000000464e467228 */ /* 0x000fe40000000000 */
[----:B------:R-:W-:Y:S02]  /*7de0*/  DFMA R58, R86, -R2, R58 ;  /* 0x80000002563a722b */ /* 0x000fe4000000003a */
[C---:B------:R-:W-:Y:S02]  /*7df0*/  DMUL R86, R6.reuse, 12 ;  /* 0x4028000006567828 */ /* 0x040fe40000000000 */
[----:B------:R-:W-:-:S02]  /*7e00*/  DMUL R80, R6, R80 ;  /* 0x0000005006507228 */ /* 0x000fc40000000000 */
[----:B------:R-:W-:Y:S02]  /*7e10*/  DMUL R82, R82, R2 ;  /* 0x0000000252527228 */ /* 0x000fe40000000000 */
[----:B------:R-:W-:Y:S02]  /*7e20*/  DMUL R70, R78, R70 ;  /* 0x000000464e467228 */ /* 0x000fe40000000000 */
[----:B------:R-:W-:Y:S02]  /*7e30*/  DMUL R86, R6, R86 ;  /* 0x0000005606567228 */ /* 0x000fe40000000000 */
[----:B------:R-:W-:Y:S02]  /*7e40*/  DMUL R80, R80, R2 ;  /* 0x0000000250507228 */ /* 0x000fe40000000000 */
[----:B------:R-:W-:Y:S02]  /*7e50*/  DMUL R16, R78, R16 ;  /* 0x000000104e107228 */ /* 0x000fe40000000000 */
[----:B------:R-:W-:-:S02]  /*7e60*/  DMUL R70, R70, R2 ;  /* 0x0000000246467228 */ /* 0x000fc40000000000 */
[-C--:B------:R-:W-:Y:S02]  /*7e70*/  DMUL R86, R86, R2.reuse ;  /* 0x0000000256567228 */ /* 0x080fe40000000000 */
[----:B------:R-:W-:Y:S02]  /*7e80*/  DFMA R58, R80, R2, R58 ;  /* 0x00000002503a722b */ /* 0x000fe4000000003a */
[----:B------:R-:W-:Y:S02]  /*7e90*/  DADD R80, R6, R6 ;  /* 0x0000000006507229 */ /* 0x000fe40000000006 */
[----:B------:R-:W-:Y:S02]  /*7ea0*/  DMUL R12, R12, R14 ;  /* 0x0000000e0c0c7228 */ /* 0x000fe40000000000 */
[-C--:B------:R-:W-:Y:S02]  /*7eb0*/  DMUL R86, R86, R2.reuse ;  /* 0x0000000256567228 */ /* 0x080fe40000000000 */
[----:B------:R-:W-:-:S02]  /*7ec0*/  DFMA R58, R82, R2, R58 ;  /* 0x00000002523a722b */ /* 0x000fc4000000003a */
[----:B------:R-:W-:-:S06]  /*7ed0*/  DADD R82, R56, R56 ;  /* 0x0000000038527229 */ /* 0x000fcc0000000038 */
[----:B------:R-:W-:Y:S02]  /*7ee0*/  DFMA R86, R86, -R2, R58 ;  /* 0x800000025656722b */ /* 0x000fe4000000003a */
[C---:B------:R-:W-:Y:S02]  /*7ef0*/  DMUL R58, R6.reuse, R80 ;  /* 0x00000050063a7228 */ /* 0x040fe40000000000 */
[----:B------:R-:W-:-:S06]  /*7f00*/  DMUL R82, R6, R82 ;  /* 0x0000005206527228 */ /* 0x000fcc0000000000 */
[----:B------:R-:W-:Y:S02]  /*7f10*/  DFMA R80, R58, R2, -3 ;  /* 0xc00800003a50742b */ /* 0x000fe40000000002 */
[----:B------:R-:W-:Y:S02]  /*7f20*/  DMUL R82, R6, R82 ;  /* 0x0000005206527228 */ /* 0x000fe40000000000 */
[----:B------:R-:W-:-:S04]  /*7f30*/  DFMA R4, R58, -R2, R4 ;  /* 0x800000023a04722b */ /* 0x000fc80000000004 */
[-C--:B------:R-:W-:Y:S02]  /*7f40*/  DFMA R90, R80, R2.reuse, R38 ;  /* 0x00000002505a722b */ /* 0x080fe40000000026 */
[-C--:B------:R-:W-:Y:S02]  /*7f50*/  DFMA R82, R82, -R2.reuse, R56 ;  /* 0x800000025252722b */ /* 0x080fe40000000038 */
[----:B------:R-:W-:-:S04]  /*7f60*/  DFMA R80, R80, R2, R66 ;  /* 0x000000025050722b */ /* 0x000fc80000000042 */
[----:B------:R-:W-:-:S08]  /*7f70*/  DMUL R90, R6, R90 ;  /* 0x0000005a065a7228 */ /* 0x000fd00000000000 */
[----:B------:R-:W-:Y:S02]  /*7f80*/  DFMA R82, R24, R82, -R90 ;  /* 0x000000521852722b */ /* 0x000fe4000000085a */
[----:B------:R-:W-:Y:S02]  /*7f90*/  DMUL R90, R76, R64 ;  /* 0x000000404c5a7228 */ /* 0x000fe40000000000 */
[----:B------:R-:W-:Y:S02]  /*7fa0*/  DMUL R76, R88, R2 ;  /* 0x00000002584c7228 */ /* 0x000fe40000000000 */
[C---:B------:R-:W-:Y:S02]  /*7fb0*/  DMUL R88, R28.reuse, R62 ;  /* 0x0000003e1c587228 */ /* 0x040fe40000000000 */
[----:B------:R-:W-:Y:S02]  /*7fc0*/  DMUL R28, R28, R64 ;  /* 0x000000401c1c7228 */ /* 0x000fe40000000000 */
[----:B------:R-:W-:-:S02]  /*7fd0*/  DMUL R90, R90, R2 ;  /* 0x000000025a5a7228 */ /* 0x000fc40000000000 */
[----:B------:R-:W-:Y:S02]  /*7fe0*/  DFMA R76, R76, R2, R86 ;  /* 0x000000024c4c722b */ /* 0x000fe40000000056 */
[----:B------:R-:W-:Y:S02]  /*7ff0*/  DMUL R88, R6, R88 ;  /* 0x0000005806587228 */ /* 0x000fe40000000000 */
[C---:B------:R-:W-:Y:S02]  /*8000*/  DMUL R86, R38.reuse, R74 ;  /* 0x0000004a26567228 */ /* 0x040fe40000000000 */
[----:B------:R-:W-:Y:S02]  /*8010*/  DFMA R90, R38, R66, R90 ;  /* 0x00000042265a722b */ /* 0x000fe4000000005a */
[----:B------:R-:W-:Y:S02]  /*8020*/  DMUL R28, R78, R28 ;  /* 0x0000001c4e1c7228 */ /* 0x000fe40000000000 */
[----:B------:R-:W-:-:S02]  /*8030*/  DMUL R88, R6, R88 ;  /* 0x0000005806587228 */ /* 0x000fc40000000000 */
[----:B------:R-:W-:Y:S02]  /*8040*/  DMUL R86, R78, R86 ;  /* 0x000000564e567228 */ /* 0x000fe40000000000 */
[----:B------:R-:W-:Y:S02]  /*8050*/  DFMA R90, -R38, R2, R90 ;  /* 0x00000002265a722b */ /* 0x000fe4000000015a */
[----:B------:R-:W-:Y:S02]  /*8060*/  DMUL R28, R78, R28 ;  /* 0x0000001c4e1c7228 */ /* 0x000fe40000000000 */
[----:B------:R-:W-:-:S04]  /*8070*/  DMUL R88, R6, R88 ;  /* 0x0000005806587228 */ /* 0x000fc80000000000 */
[----:B------:R-:W-:Y:S02]  /*8080*/  DFMA R90, -R66, R2, R90 ;  /* 0x00000002425a722b */ /* 0x000fe4000000015a */
[----:B------:R-:W-:Y:S02]  /*8090*/  DMUL R28, R78, R28 ;  /* 0x0000001c4e1c7228 */ /* 0x000fe40000000000 */
[----:B------:R-:W-:-:S04]  /*80a0*/  DMUL R88, R88, R2 ;  /* 0x0000000258587228 */ /* 0x000fc80000000000 */
[----:B------:R-:W-:Y:S02]  /*80b0*/  DFMA R86, R86, -R2, R90 ;  /* 0x800000025656722b */ /* 0x000fe4000000005a */
[----:B------:R-:W-:Y:S02]  /*80c0*/  DFMA R90, R6, R84, -1 ;  /* 0xbff00000065a742b */ /* 0x000fe40000000054 */
[----:B------:R-:W-:Y:S02]  /*80d0*/  DMUL R84, R66, R30 ;  /* 0x0000001e42547228 */ /* 0x000fe40000000000 */
[-C--:B------:R-:W-:Y:S02]  /*80e0*/  DMUL R88, R88, R2.reuse ;  /* 0x0000000258587228 */ /* 0x080fe40000000000 */
[-C--:B------:R-:W-:Y:S02]  /*80f0*/  DMUL R28, R28, R2.reuse ;  /* 0x000000021c1c7228 */ /* 0x080fe40000000000 */
[----:B------:R-:W-:-:S02]  /*8100*/  DFMA R90, R58, R2, R90 ;  /* 0x000000023a5a722b */ /* 0x000fc4000000005a */
[----:B------:R-:W-:Y:S02]  /*8110*/  DMUL R84, R78, R84 ;  /* 0x000000544e547228 */ /* 0x000fe40000000000 */
[-C--:B------:R-:W-:Y:S02]  /*8120*/  DFMA R88, R88, -R2.reuse, R76 ;  /* 0x800000025858722b */ /* 0x080fe4000000004c */
[-C--:B------:R-:W-:Y:S02]  /*8130*/  DMUL R28, R28, R2.reuse ;  /* 0x000000021c1c7228 */ /* 0x080fe40000000000 */
[-C--:B------:R-:W-:Y:S02]  /*8140*/  DFMA R76, R90, R2.reuse, R38 ;  /* 0x000000025a4c722b */ /* 0x080fe40000000026 */
[-C--:B------:R-:W-:Y:S02]  /*8150*/  DFMA R84, R84, R2.reuse, R86 ;  /* 0x000000025454722b */ /* 0x080fe40000000056 */
[----:B------:R-:W-:-:S02]  /*8160*/  DMUL R86, R82, R2 ;  /* 0x0000000252567228 */ /* 0x000fc40000000000 */
[C---:B------:R-:W-:Y:S02]  /*8170*/  DMUL R82, R20.reuse, R62 ;  /* 0x0000003e14527228 */ /* 0x040fe40000000000 */
[----:B------:R-:W-:Y:S02]  /*8180*/  DMUL R20, R20, R64 ;  /* 0x0000004014147228 */ /* 0x000fe40000000000 */
[----:B------:R-:W-:-:S04]  /*8190*/  DFMA R84, R36, R2, R84 ;  /* 0x000000022454722b */ /* 0x000fc80000000054 */
[----:B------:R-:W-:Y:S02]  /*81a0*/  DFMA R76, R82, R76, R86 ;  /* 0x0000004c524c722b */ /* 0x000fe40000000056 */
[----:B------:R-:W-:Y:S02]  /*81b0*/  DMUL R86, R60, R32 ;  /* 0x000000203c567228 */ /* 0x000fe40000000000 */
[----:B------:R-:W-:-:S06]  /*81c0*/  DMUL R32, R6, 4 ;  /* 0x4010000006207828 */ /* 0x000fcc0000000000 */
[----:B------:R-:W-:Y:S02]  /*81d0*/  DMUL R86, R78, R86 ;  /* 0x000000564e567228 */ /* 0x000fe40000000000 */
[----:B------:R-:W-:-:S06]  /*81e0*/  DMUL R32, R6, R32 ;  /* 0x0000002006207228 */ /* 0x000fcc0000000000 */
[----:B------:R-:W-:Y:S02]  /*81f0*/  DMUL R86, R86, R2 ;  /* 0x0000000256567228 */ /* 0x000fe40000000000 */
[----:B------:R-:W-:-:S06]  /*8200*/  DMUL R36, R6, R32 ;  /* 0x0000002006247228 */ /* 0x000fcc0000000000 */
[-C--:B------:R-:W-:Y:S02]  /*8210*/  DFMA R32, R86, -R2.reuse, R84 ;  /* 0x800000025620722b */ /* 0x080fe40000000054 */
[----:B------:R-:W-:Y:S02]  /*8220*/  DFMA R84, R58, R2, -1 ;  /* 0xbff000003a54742b */ /* 0x000fe40000000002 */
[----:B------:R-:W-:-:S04]  /*8230*/  DMUL R36, R6, R36 ;  /* 0x0000002406247228 */ /* 0x000fc80000000000 */
[----:B------:R-:W-:Y:S02]  /*8240*/  DFMA R58, R72, R2, R32 ;  /* 0x00000002483a722b */ /* 0x000fe40000000020 */
[----:B------:R-:W-:Y:S02]  /*8250*/  DMUL R72, R78, R34 ;  /* 0x000000224e487228 */ /* 0x000fe40000000000 */
[----:B------:R-:W-:Y:S02]  /*8260*/  DMUL R36, R36, R2 ;  /* 0x0000000224247228 */ /* 0x000fe40000000000 */
[----:B------:R-:W-:Y:S02]  /*8270*/  DMUL R32, R68, R62 ;  /* 0x0000003e44207228 */ /* 0x000fe40000000000 */
[----:B------:R-:W-:Y:S02]  /*8280*/  DFMA R58, R70, -R2, R58 ;  /* 0x80000002463a722b */ /* 0x000fe4000000003a */
[----:B------:R-:W-:-:S02]  /*8290*/  DMUL R72, R78, R72 ;  /* 0x000000484e487228 */ /* 0x000fc40000000000 */
[----:B------:R-:W-:Y:S02]  /*82a0*/  DADD R70, R78, R78 ;  /* 0x000000004e467229 */ /* 0x000fe4000000004e */
[----:B------:R-:W-:Y:S02]  /*82b0*/  DMUL R34, R82, R84 ;  /* 0x0000005452227228 */ /* 0x000fe40000000000 */
[----:B------:R-:W-:Y:S02]  /*82c0*/  DMUL R62, R22, R62 ;  /* 0x0000003e163e7228 */ /* 0x000fe40000000000 */
[----:B------:R-:W-:Y:S02]  /*82d0*/  DMUL R72, R72, R2 ;  /* 0x0000000248487228 */ /* 0x000fe40000000000 */
[----:B------:R-:W-:Y:S02]  /*82e0*/  DMUL R22, R22, R64 ;  /* 0x0000004016167228 */ /* 0x000fe40000000000 */
[----:B------:R-:W-:-:S02]  /*82f0*/  DMUL R70, R78, R70 ;  /* 0x000000464e467228 */ /* 0x000fc40000000000 */
[----:B------:R-:W-:Y:S02]  /*8300*/  DMUL R64, R68, R64 ;  /* 0x0000004044407228 */ /* 0x000fe40000000000 */
[----:B------:R-:W-:Y:S02]  /*8310*/  DFMA R58, R72, R2, R58 ;  /* 0x00000002483a722b */ /* 0x000fe4000000003a */
[----:B------:R-:W-:Y:S02]  /*8320*/  DFMA R72, R78, R74, 1 ;  /* 0x3ff000004e48742b */ /* 0x000fe4000000004a */
[----:B------:R-:W-:Y:S02]  /*8330*/  DMUL R36, R36, R2 ;  /* 0x0000000224247228 */ /* 0x000fe40000000000 */
[----:B------:R-:W-:Y:S02]  /*8340*/  DFMA R68, R78, R30, -1 ;  /* 0xbff000004e44742b */ /* 0x000fe4000000001e */
[----:B------:R-:W-:-:S02]  /*8350*/  DFMA R34, R62, R4, R34 ;  /* 0x000000043e22722b */ /* 0x000fc40000000022 */
[----:B------:R-:W-:Y:S02]  /*8360*/  DMUL R62, R78, R16 ;  /* 0x000000104e3e7228 */ /* 0x000fe40000000000 */
[CC--:B------:R-:W-:Y:S02]  /*8370*/  DFMA R16, R70.reuse, -R2.reuse, R72 ;  /* 0x800000024610722b */ /* 0x0c0fe40000000048 */
[-C--:B------:R-:W-:Y:S02]  /*8380*/  DFMA R72, R70, R2.reuse, -3 ;  /* 0xc00800004648742b */ /* 0x080fe40000000002 */
[-C--:B------:R-:W-:Y:S02]  /*8390*/  DMUL R36, R36, R2.reuse ;  /* 0x0000000224247228 */ /* 0x080fe40000000000 */
[----:B------:R-:W-:Y:S02]  /*83a0*/  DFMA R68, R70, R2, R68 ;  /* 0x000000024644722b */ /* 0x000fe40000000044 */
[----:B------:R-:W-:-:S02]  /*83b0*/  DMUL R30, R60, R18 ;  /* 0x000000123c1e7228 */ /* 0x000fc40000000000 */
[-C--:B------:R-:W-:Y:S02]  /*83c0*/  DFMA R74, R70, R2.reuse, -1 ;  /* 0xbff00000464a742b */ /* 0x080fe40000000002 */
[-C--:B------:R-:W-:Y:S02]  /*83d0*/  DMUL R70, R62, R2.reuse ;  /* 0x000000023e467228 */ /* 0x080fe40000000000 */
[-C--:B------:R-:W-:Y:S02]  /*83e0*/  DFMA R62, R72, R2.reuse, R38 ;  /* 0x00000002483e722b */ /* 0x080fe40000000026 */
[-C--:B------:R-:W-:Y:S02]  /*83f0*/  DFMA R88, R36, R2.reuse, R88 ;  /* 0x000000022458722b */ /* 0x080fe40000000058 */
[----:B------:R-:W-:Y:S02]  /*8400*/  DFMA R38, R68, R2, R38 ;  /* 0x000000024426722b */ /* 0x000fe40000000026 */
[----:B------:R-:W-:-:S02]  /*8410*/  DMUL R36, R78, 12 ;  /* 0x402800004e247828 */ /* 0x000fc40000000000 */
[C---:B------:R-:W-:Y:S02]  /*8420*/  DMUL R30, R78.reuse, R30 ;  /* 0x0000001e4e1e7228 */ /* 0x040fe40000000000 */
[----:B------:R-:W-:Y:S02]  /*8430*/  DMUL R68, R78, 4 ;  /* 0x401000004e447828 */ /* 0x000fe40000000000 */
[----:B------:R-:W-:Y:S02]  /*8440*/  DFMA R58, R70, R2, R58 ;  /* 0x00000002463a722b */ /* 0x000fe4000000003a */
[C---:B------:R-:W-:Y:S02]  /*8450*/  DMUL R36, R78.reuse, R36 ;  /* 0x000000244e247228 */ /* 0x040fe40000000000 */
[----:B------:R-:W-:Y:S02]  /*8460*/  DMUL R30, R78, R30 ;  /* 0x0000001e4e1e7228 */ /* 0x000fe40000000000 */
[----:B------:R-:W-:-:S02]  /*8470*/  DADD R70, R60, R60 ;  /* 0x000000003c467229 */ /* 0x000fc4000000003c */
[----:B------:R-:W-:Y:S02]  /*8480*/  DMUL R68, R78, R68 ;  /* 0x000000444e447228 */ /* 0x000fe40000000000 */
[----:B------:R-:W-:Y:S02]  /*8490*/  DMUL R36, R36, R2 ;  /* 0x0000000224247228 */ /* 0x000fe40000000000 */
[C---:B------:R-:W-:Y:S02]  /*84a0*/  DMUL R30, R78.reuse, R30 ;  /* 0x0000001e4e1e7228 */ /* 0x040fe40000000000 */
[C---:B------:R-:W-:Y:S02]  /*84b0*/  DMUL R70, R78.reuse, R70 ;  /* 0x000000464e467228 */ /* 0x040fe40000000000 */
[----:B------:R-:W-:Y:S02]  /*84c0*/  DMUL R68, R78, R68 ;  /* 0x000000444e447228 */ /* 0x000fe40000000000 */
[----:B------:R-:W-:-:S02]  /*84d0*/  DMUL R36, R36, R2 ;  /* 0x0000000224247228 */ /* 0x000fc40000000000 */
[----:B------:R-:W-:Y:S02]  /*84e0*/  DMUL R30, R30, R2 ;  /* 0x000000021e1e7228 */ /* 0x000fe40000000000 */
[C---:B------:R-:W-:Y:S02]  /*84f0*/  DMUL R70, R78.reuse, R70 ;  /* 0x000000464e467228 */ /* 0x040fe40000000000 */
[----:B------:R-:W-:Y:S02]  /*8500*/  DMUL R68, R78, R68 ;  /* 0x000000444e447228 */ /* 0x000fe40000000000 */
[-C--:B------:R-:W-:Y:S02]  /*8510*/  DFMA R82, R6, -R2.reuse, R82 ;  /* 0x800000020652722b */ /* 0x080fe40000000052 */
[----:B------:R-:W-:Y:S02]  /*8520*/  DFMA R18, R78, -R2, R20 ;  /* 0x800000024e12722b */ /* 0x000fe40000000014 */
[----:B------:R-:W-:-:S02]  /*8530*/  DMUL R74, R20, R74 ;  /* 0x0000004a144a7228 */ /* 0x000fc40000000000 */
[-C--:B------:R-:W-:Y:S02]  /*8540*/  DFMA R36, R36, -R2.reuse, R58 ;  /* 0x800000022424722b */ /* 0x080fe4000000003a */
[-C--:B------:R-:W-:Y:S02]  /*8550*/  DMUL R30, R30, R2.reuse ;  /* 0x000000021e1e7228 */ /* 0x080fe40000000000 */
[----:B------:R-:W-:Y:S02]  /*8560*/  DFMA R70, R70, -R2, R60 ;  /* 0x800000024646722b */ /* 0x000fe4000000003c */
[----:B------:R-:W-:Y:S02]  /*8570*/  DMUL R62, R78, R62 ;  /* 0x0000003e4e3e7228 */ /* 0x000fe40000000000 */
[----:B------:R-:W-:Y:S02]  /*8580*/  DMUL R68, R68, R2 ;  /* 0x0000000244447228 */ /* 0x000fe40000000000 */
[----:B------:R-:W-:-:S02]  /*8590*/  DFMA R82, R32, R82, -R66 ;  /* 0x000000522052722b */ /* 0x000fc40000000842 */
[--C-:B------:R-:W-:Y:S02]  /*85a0*/  DFMA R18, R64, R18, -R66.reuse ;  /* 0x000000124012722b */ /* 0x100fe40000000842 */
[----:B------:R-:W-:Y:S02]  /*85b0*/  DFMA R66, R72, R2, R66 ;  /* 0x000000024842722b */ /* 0x000fe40000000042 */
[----:B------:R-:W-:Y:S02]  /*85c0*/  DFMA R22, R22, R16, R74 ;  /* 0x000000101616722b */ /* 0x000fe4000000004a */
[----:B------:R-:W-:Y:S02]  /*85d0*/  DFMA R30, R30, R2, R36 ;  /* 0x000000021e1e722b */ /* 0x000fe40000000024 */
[----:B------:R-:W-:Y:S02]  /*85e0*/  DFMA R34, -R6, R80, R34 ;  /* 0x000000500622722b */ /* 0x000fe40000000122 */
[----:B------:R-:W-:-:S02]  /*85f0*/  DFMA R62, R24, R70, -R62 ;  /* 0x00000046183e722b */ /* 0x000fc4000000083e */
[-C--:B------:R-:W-:Y:S02]  /*8600*/  DMUL R68, R68, R2.reuse ;  /* 0x0000000244447228 */ /* 0x080fe40000000000 */
[----:B------:R-:W-:Y:S02]  /*8610*/  DFMA R4, R4, R2, R82 ;  /* 0x000000020404722b */ /* 0x000fe40000000052 */
[----:B------:R-:W-:Y:S02]  /*8620*/  DFMA R22, -R78, R66, R22 ;  /* 0x000000424e16722b */ /* 0x000fe40000000116 */
[----:B------:R-:W-:Y:S02]  /*8630*/  DFMA R28, R28, -R2, R30 ;  /* 0x800000021c1c722b */ /* 0x000fe4000000001e */
[----:B------:R-:W-:Y:S02]  /*8640*/  DMUL R6, R24, R56 ;  /* 0x0000003818067228 */ /* 0x000fe40000000000 */
[----:B------:R-:W-:-:S02]  /*8650*/  DMUL R34, R34, R2 ;  /* 0x0000000222227228 */ /* 0x000fc40000000000 */
[-C--:B------:R-:W-:Y:S02]  /*8660*/  DMUL R62, R62, R2.reuse ;  /* 0x000000023e3e7228 */ /* 0x080fe40000000000 */
[-C--:B------:R-:W-:Y:S02]  /*8670*/  DMUL R68, R68, R2.reuse ;  /* 0x0000000244447228 */ /* 0x080fe40000000000 */
[----:B------:R-:W-:Y:S02]  /*8680*/  DFMA R18, R16, R2, R18 ;  /* 0x000000021012722b */ /* 0x000fe40000000012 */
[----:B------:R-:W-:Y:S02]  /*8690*/  DFMA R4, R6, R4, R34 ;  /* 0x000000040604722b */ /* 0x000fe40000000022 */
[----:B------:R-:W-:Y:S02]  /*86a0*/  DFMA R38, R20, R38, R62 ;  /* 0x000000261426722b */ /* 0x000fe4000000003e */
[----:B------:R-:W-:-:S02]  /*86b0*/  DMUL R22, R22, R2 ;  /* 0x0000000216167228 */ /* 0x000fc40000000000 */
[----:B------:R-:W-:Y:S02]  /*86c0*/  DFMA R28, R68, R2, R28 ;  /* 0x00000002441c722b */ /* 0x000fe4000000001c */
[----:B------:R-:W-:Y:S02]  /*86d0*/  DFMA R76, -R32, R76, R88 ;  /* 0x0000004c204c722b */ /* 0x000fe40000000158 */
[----:B------:R-:W-:Y:S02]  /*86e0*/  DMUL R24, R24, R60 ;  /* 0x0000003c18187228 */ /* 0x000fe40000000000 */
[-C--:B------:R-:W-:Y:S02]  /*86f0*/  DMUL R56, R56, R26.reuse ;  /* 0x0000001a38387228 */ /* 0x080fe40000000000 */
[----:B------:R-:W-:Y:S02]  /*8700*/  DMUL R26, R60, R26 ;  /* 0x0000001a3c1a7228 */ /* 0x000fe40000000000 */
[----:B------:R-:W-:-:S02]  /*8710*/  DFMA R28, -R64, R38, R28 ;  /* 0x00000026401c722b */ /* 0x000fc4000000011c */
[----:B------:R-:W-:Y:S02]  /*8720*/  DFMA R18, R24, R18, R22 ;  /* 0x000000121812722b */ /* 0x000fe40000000016 */
[----:B------:R-:W-:-:S06]  /*8730*/  DFMA R4, R4, R56, R76 ;  /* 0x000000380404722b */ /* 0x000fcc000000004c */
[----:B------:R-:W-:Y:S02]  /*8740*/  DFMA R18, R18, R26, R28 ;  /* 0x0000001a1212722b */ /* 0x000fe4000000001c */
[----:B------:R-:W-:-:S08]  /*8750*/  DMUL R4, R12, R4 ;  /* 0x000000040c047228 */ /* 0x000fd00000000000 */
[----:B------:R-:W-:-:S08]  /*8760*/  DMUL R4, R4, R18 ;  /* 0x0000001204047228 */ /* 0x000fd00000000000 */
[----:B------:R-:W-:Y:S01]  /*8770*/  DMUL R16, R4, R8 ;  /* 0x0000000804107228 */ /* 0x000fe20000000000 */
[----:B------:R-:W-:Y:S10]  /*8780*/  BRA `(.L_x_35) ;  /* 0x0000000800207947 */ /* 0x000ff40003800000 */
.L_x_117:
        /* <DEDUP_REMOVED lines=30> */
[----:B------:R-:W-:Y:S01]  /*8970*/  IMAD.MOV.U32 R12, RZ, RZ, R11 ;  /* 0x000000ffff0c7224 */ /* 0x000fe200078e000b */
[----:B------:R-:W-:-:S07]  /*8980*/  MOV R13, R16 ;  /* 0x00000010000d7202 */ /* 0x000fce0000000f00 */
.L_x_72:
[----:B------:R-:W-:Y:S05]  /*8990*/  BSYNC.RECONVERGENT B2 ;  /* 0x0000000000027941 */ /* 0x000fea0003800200 */
.L_x_71:
[----:B------:R-:W-:Y:S02]  /*89a0*/  DMUL R22, R70, R56 ;  /* 0x0000003846167228 */ /* 0x000fe40000000000 */
[----:B------:R-:W-:Y:S02]  /*89b0*/  DADD R16, R28, -R34 ;  /* 0x000000001c107229 */ /* 0x000fe40000000822 */
[----:B------:R-:W-:Y:S02]  /*89c0*/  DADD R66, R4, R4 ;  /* 0x0000000004427229 */ /* 0x000fe40000000004 */
[----:B------:R-:W-:Y:S02]  /*89d0*/  DADD R14, R24, R24 ;  /* 0x00000000180e7229 */ /* 0x000fe40000000018 */
[C---:B------:R-:W-:Y:S02]  /*89e0*/  DMUL R28, R70.reuse, R22 ;  /* 0x00000016461c7228 */ /* 0x040fe40000000000 */
[----:B------:R-:W-:-:S02]  /*89f0*/  DMUL R22, R70, R70 ;  /* 0x0000004646167228 */ /* 0x000fc40000000000 */
[----:B------:R-:W-:Y:S02]  /*8a00*/  DMUL R66, R4, R66 ;  /* 0x0000004204427228 */ /* 0x000fe40000000000 */
[----:B------:R-:W-:Y:S02]  /*8a10*/  DMUL R18, R70, R58 ;  /* 0x0000003a46127228 */ /* 0x000fe40000000000 */
[----:B------:R-:W-:Y:S02]  /*8a20*/  DMUL R30, R24, R14 ;  /* 0x0000000e181e7228 */ /* 0x000fe40000000000 */
[----:B------:R-:W-:Y:S02]  /*8a30*/  DMUL R22, R26, R22 ;  /* 0x000000161a167228 */ /* 0x000fe40000000000 */
[----:B------:R-:W-:Y:S02]  /*8a40*/  DADD R36, R20, R20 ;  /* 0x0000000014247229 */ /* 0x000fe40000000014 */
[----:B------:R-:W-:-:S02]  /*8a50*/  DADD R80, R58, R58 ;  /* 0x000000003a507229 */ /* 0x000fc4000000003a */
[----:B------:R-:W-:Y:S02]  /*8a60*/  DMUL R38, R4, R14 ;  /* 0x0000000e04267228 */ /* 0x000fe40000000000 */
[----:B------:R-:W-:Y:S02]  /*8a70*/  DFMA R84, R66, R2, -3 ;  /* 0xc00800004254742b */ /* 0x000fe40000000002 */
[----:B------:R-:W-:Y:S02]  /*8a80*/  DMUL R72, R24, R22 ;  /* 0x0000001618487228 */ /* 0x000fe40000000000 */
[----:B------:R-:W-:Y:S02]  /*8a90*/  DMUL R34, R70, R18 ;  /* 0x0000001246227228 */ /* 0x000fe40000000000 */
[----:B------:R-:W-:Y:S02]  /*8aa0*/  DMUL R18, R58, R30 ;  /* 0x0000001e3a127228 */ /* 0x000fe40000000000 */
[----:B------:R-:W-:-:S02]  /*8ab0*/  DMUL R62, R20, R62 ;  /* 0x0000003e143e7228 */ /* 0x000fc40000000000 */
[C---:B------:R-:W-:Y:S02]  /*8ac0*/  DMUL R16, R20.reuse, R16 ;  /* 0x0000001014107228 */ /* 0x040fe40000000000 */
[-C--:B------:R-:W-:Y:S02]  /*8ad0*/  DMUL R20, R20, R64.reuse ;  /* 0x0000004014147228 */ /* 0x080fe40000000000 */
[--C-:B------:R-:W-:Y:S02]  /*8ae0*/  DADD R32, R26, -R24.reuse ;  /* 0x000000001a207229 */ /* 0x100fe40000000818 */
[----:B------:R-:W-:Y:S02]  /*8af0*/  DMUL R64, R36, R64 ;  /* 0x0000004024407228 */ /* 0x000fe40000000000 */
[C---:B------:R-:W-:Y:S02]  /*8b00*/  DFMA R36, R4.reuse, -R80, R24 ;  /* 0x800000500424722b */ /* 0x040fe40000000018 */
[----:B------:R-:W-:-:S02]  /*8b10*/  DMUL R38, R4, R38 ;  /* 0x0000002604267228 */ /* 0x000fc40000000000 */
[----:B------:R-:W-:Y:S02]  /*8b20*/  DFMA R86, R84, R2, R68 ;  /* 0x000000025456722b */ /* 0x000fe40000000044 */
[----:B------:R-:W-:Y:S02]  /*8b30*/  DADD R76, R56, R56 ;  /* 0x00000000384c7229 */ /* 0x000fe40000000038 */
[----:B------:R-:W-:Y:S02]  /*8b40*/  DMUL R82, R6, R14 ;  /* 0x0000000e06527228 */ /* 0x000fe40000000000 */
[----:B------:R-:W-:Y:S02]  /*8b50*/  DMUL R84, R4, R72 ;  /* 0x0000004804547228 */ /* 0x000fe40000000000 */
[----:B------:R-:W-:Y:S02]  /*8b60*/  DMUL R18, R58, R18 ;  /* 0x000000123a127228 */ /* 0x000fe40000000000 */
[----:B------:R-:W-:-:S02]  /*8b70*/  DADD R58, R6, R6 ;  /* 0x00000000063a7229 */ /* 0x000fc40000000006 */
[----:B------:R-:W-:Y:S02]  /*8b80*/  DMUL R34, R34, R32 ;  /* 0x0000002022227228 */ /* 0x000fe40000000000 */
[----:B------:R-:W-:Y:S02]  /*8b90*/  DMUL R32, R32, R28 ;  /* 0x0000001c20207228 */ /* 0x000fe40000000000 */
[----:B------:R-:W-:Y:S02]  /*8ba0*/  DFMA R36, R38, -R2, R36 ;  /* 0x800000022624722b */ /* 0x000fe40000000024 */
[C---:B------:R-:W-:Y:S02]  /*8bb0*/  DFMA R28, R6.reuse, -R76, R24 ;  /* 0x8000004c061c722b */ /* 0x040fe40000000018 */
[----:B------:R-:W-:Y:S02]  /*8bc0*/  DMUL R82, R6, R82 ;  /* 0x0000005206527228 */ /* 0x000fe40000000000 */
[----:B------:R-:W-:-:S02]  /*8bd0*/  DMUL R38, R84, R86 ;  /* 0x0000005654267228 */ /* 0x000fc40000000000 */
[----:B------:R-:W-:Y:S02]  /*8be0*/  DMUL R84, R70, R74 ;  /* 0x0000004a46547228 */ /* 0x000fe40000000000 */
[----:B------:R-:W-:Y:S02]  /*8bf0*/  DADD R74, R78, R78 ;  /* 0x000000004e4a7229 */ /* 0x000fe4000000004e */
[----:B------:R-:W-:Y:S02]  /*8c00*/  DMUL R58, R6, R58 ;  /* 0x0000003a063a7228 */ /* 0x000fe40000000000 */
[----:B------:R-:W-:Y:S02]  /*8c10*/  DFMA R28, R82, -R2, R28 ;  /* 0x80000002521c722b */ /* 0x000fe4000000001c */
[C---:B------:R-:W-:Y:S02]  /*8c20*/  DMUL R80, R70.reuse, R80 ;  /* 0x0000005046507228 */ /* 0x040fe40000000000 */
[----:B------:R-:W-:-:S02]  /*8c30*/  DMUL R82, R70, R76 ;  /* 0x0000004c46527228 */ /* 0x000fc40000000000 */
[----:B------:R-:W-:Y:S02]  /*8c40*/  DMUL R84, R26, R84 ;  /* 0x000000541a547228 */ /* 0x000fe40000000000 */
[----:B------:R-:W-:Y:S02]  /*8c50*/  DMUL R76, R78, R74 ;  /* 0x0000004a4e4c7228 */ /* 0x000fe40000000000 */
[----:B------:R-:W-:Y:S02]  /*8c60*/  DFMA R86, R58, R2, -3 ;  /* 0xc00800003a56742b */ /* 0x000fe40000000002 */
[C---:B------:R-:W-:Y:S02]  /*8c70*/  DMUL R80, R70.reuse, R80 ;  /* 0x0000005046507228 */ /* 0x040fe40000000000 */
[----:B------:R-:W-:Y:S02]  /*8c80*/  DMUL R82, R70, R82 ;  /* 0x0000005246527228 */ /* 0x000fe40000000000 */
[----:B------:R-:W-:-:S02]  /*8c90*/  DMUL R74, R24, R84 ;  /* 0x00000054184a7228 */ /* 0x000fc40000000000 */
[----:B------:R-:W-:Y:S02]  /*8ca0*/  DMUL R84, R56, R30 ;  /* 0x0000001e38547228 */ /* 0x000fe40000000000 */
[----:B------:R-:W-:Y:S02]  /*8cb0*/  DFMA R64, R78, R64, 1 ;  /* 0x3ff000004e40742b */ /* 0x000fe40000000040 */
[----:B------:R-:W-:Y:S02]  /*8cc0*/  DMUL R30, R76, R2 ;  /* 0x000000024c1e7228 */ /* 0x000fe40000000000 */
[----:B------:R-:W-:Y:S02]  /*8cd0*/  DMUL R72, R6, R72 ;  /* 0x0000004806487228 */ /* 0x000fe40000000000 */
[----:B------:R-:W-:Y:S02]  /*8ce0*/  DFMA R86, R86, R2, R68 ;  /* 0x000000025656722b */ /* 0x000fe40000000044 */
[----:B------:R-:W-:-:S02]  /*8cf0*/  DMUL R80, R24, R80 ;  /* 0x0000005018507228 */ /* 0x000fc40000000000 */
[----:B------:R-:W-:Y:S02]  /*8d00*/  DMUL R82, R24, R82 ;  /* 0x0000005218527228 */ /* 0x000fe40000000000 */
[----:B------:R-:W-:Y:S02]  /*8d10*/  DFMA R66, R66, R2, -1 ;  /* 0xbff000004242742b */ /* 0x000fe40000000002 */
[----:B------:R-:W-:Y:S02]  /*8d20*/  DADD R64, R64, -R30 ;  /* 0x0000000040407229 */ /* 0x000fe4000000081e */
[----:B------:R-:W-:Y:S02]  /*8d30*/  DMUL R72, R72, R86 ;  /* 0x0000005648487228 */ /* 0x000fe40000000000 */
[----:B------:R-:W-:Y:S02]  /*8d40*/  DFMA R58, R58, R2, -1 ;  /* 0xbff000003a3a742b */ /* 0x000fe40000000002 */
[----:B------:R-:W-:-:S02]  /*8d50*/  DFMA R80, R4, R80, -R74 ;  /* 0x000000500450722b */ /* 0x000fc4000000084a */
[----:B------:R-:W-:Y:S02]  /*8d60*/  DFMA R82, R6, R82, -R74 ;  /* 0x000000520652722b */ /* 0x000fe4000000084a */
[----:B------:R-:W-:Y:S02]  /*8d70*/  DFMA R34, R66, R34, R38 ;  /* 0x000000224222722b */ /* 0x000fe40000000026 */
[----:B------:R-:W-:Y:S02]  /*8d80*/  DMUL R14, R60, R14 ;  /* 0x0000000e3c0e7228 */ /* 0x000fe40000000000 */
[-C--:B------:R-:W-:Y:S02]  /*8d90*/  DFMA R38, R78, -R2.reuse, R20 ;  /* 0x800000024e26722b */ /* 0x080fe40000000014 */
[----:B------:R-:W-:Y:S02]  /*8da0*/  DMUL R64, R64, R2 ;  /* 0x0000000240407228 */ /* 0x000fe40000000000 */
[----:B------:R-:W-:-:S02]  /*8db0*/  DFMA R32, R32, R58, R72 ;  /* 0x0000003a2020722b */ /* 0x000fc40000000048 */
[----:B------:R-:W-:Y:S02]  /*8dc0*/  DMUL R56, R56, R84 ;  /* 0x0000005438387228 */ /* 0x000fe40000000000 */
[----:B------:R-:W-:Y:S02]  /*8dd0*/  DMUL R18, R70, R18 ;  /* 0x0000001246127228 */ /* 0x000fe40000000000 */
[----:B------:R-:W-:Y:S02]  /*8de0*/  DADD R58, R60, R60 ;  /* 0x000000003c3a7229 */ /* 0x000fe4000000003c */
[C---:B------:R-:W-:Y:S02]  /*8df0*/  DFMA R36, R22.reuse, R36, R80 ;  /* 0x000000241624722b */ /* 0x040fe40000000050 */
[----:B------:R-:W-:Y:S02]  /*8e00*/  DFMA R28, R22, R28, R82 ;  /* 0x0000001c161c722b */ /* 0x000fe40000000052 */
[----:B------:R-:W-:-:S02]  /*8e10*/  DFMA R22, R4, -R2, R16 ;  /* 0x800000020416722b */ /* 0x000fc40000000010 */
[----:B------:R-:W-:Y:S02]  /*8e20*/  DFMA R4, R14, R38, R64 ;  /* 0x000000260e04722b */ /* 0x000fe40000000040 */
[----:B------:R-:W-:Y:S02]  /*8e30*/  DFMA R14, R78, R14, R30 ;  /* 0x0000000e4e0e722b */ /* 0x000fe4000000001e */
[C---:B------:R-:W-:Y:S02]  /*8e40*/  DMUL R56, R70.reuse, R56 ;  /* 0x0000003846387228 */ /* 0x040fe40000000000 */
[----:B------:R-:W-:Y:S02]  /*8e50*/  DMUL R18, R70, R18 ;  /* 0x0000001246127228 */ /* 0x000fe40000000000 */
[----:B------:R-:W-:Y:S02]  /*8e60*/  DMUL R34, R34, R2 ;  /* 0x0000000222227228 */ /* 0x000fe40000000000 */
[----:B------:R-:W-:-:S02]  /*8e70*/  DMUL R58, R78, R58 ;  /* 0x0000003a4e3a7228 */ /* 0x000fc40000000000 */
[----:B------:R-:W-:Y:S02]  /*8e80*/  DADD R30, R30, -3 ;  /* 0xc00800001e1e7429 */ /* 0x000fe40000000000 */
[----:B------:R-:W-:Y:S02]  /*8e90*/  DMUL R56, R70, R56 ;  /* 0x0000003846387228 */ /* 0x000fe40000000000 */
[----:B------:R-:W-:Y:S02]  /*8ea0*/  DFMA R18, R22, R18, R34 ;  /* 0x000000121612722b */ /* 0x000fe40000000022 */
[----:B------:R-:W-:Y:S02]  /*8eb0*/  DMUL R26, R26, R60 ;  /* 0x0000003c1a1a7228 */ /* 0x000fe40000000000 */
[----:B------:R-:W-:Y:S02]  /*8ec0*/  DFMA R6, R6, -R2, R62 ;  /* 0x800000020606722b */ /* 0x000fe4000000003e */
[----:B------:R-:W-:-:S02]  /*8ed0*/  DMUL R58, R78, R58 ;  /* 0x0000003a4e3a7228 */ /* 0x000fc40000000000 */
[----:B------:R-:W-:Y:S02]  /*8ee0*/  DADD R14, R14, -1 ;  /* 0xbff000000e0e7429 */ /* 0x000fe40000000000 */
[-C--:B------:R-:W-:Y:S02]  /*8ef0*/  DFMA R30, R30, R2.reuse, R68 ;  /* 0x000000021e1e722b */ /* 0x080fe40000000044 */
[-C--:B------:R-:W-:Y:S02]  /*8f00*/  DMUL R32, R32, R2.reuse ;  /* 0x0000000220207228 */ /* 0x080fe40000000000 */
[-C--:B------:R-:W-:Y:S02]  /*8f10*/  DMUL R36, R36, R2.reuse ;  /* 0x0000000224247228 */ /* 0x080fe40000000000 */
[-C--:B------:R-:W-:Y:S02]  /*8f20*/  DFMA R58, R58, -R2.reuse, R60 ;  /* 0x800000023a3a722b */ /* 0x080fe4000000003c */
[----:B------:R-:W-:-:S02]  /*8f30*/  DFMA R14, R14, R2, R68 ;  /* 0x000000020e0e722b */ /* 0x000fc40000000044 */
[----:B------:R-:W-:Y:S02]  /*8f40*/  DMUL R30, R78, R30 ;  /* 0x0000001e4e1e7228 */ /* 0x000fe40000000000 */
[----:B------:R-:W-:Y:S02]  /*8f50*/  DMUL R4, R26, R4 ;  /* 0x000000041a047228 */ /* 0x000fe40000000000 */
[----:B------:R-:W-:Y:S02]  /*8f60*/  DFMA R32, R6, R56, R32 ;  /* 0x000000380620722b */ /* 0x000fe40000000020 */
[----:B------:R-:W-:Y:S02]  /*8f70*/  DMUL R28, R28, R2 ;  /* 0x000000021c1c7228 */ /* 0x000fe40000000000 */
[----:B------:R-:W-:Y:S02]  /*8f80*/  DFMA R18, R16, R36, R18 ;  /* 0x000000241012722b */ /* 0x000fe40000000012 */
[----:B------:R-:W-:-:S02]  /*8f90*/  DFMA R30, R24, R58, -R30 ;  /* 0x0000003a181e722b */ /* 0x000fc4000000081e */
[----:B------:R-:W-:Y:S02]  /*8fa0*/  DFMA R4, R20, R14, -R4 ;  /* 0x0000000e1404722b */ /* 0x000fe40000000804 */
[----:B------:R-:W-:Y:S02]  /*8fb0*/  DFMA R28, R62, R28, R32 ;  /* 0x0000001c3e1c722b */ /* 0x000fe40000000020 */
[----:B------:R-:W-:-:S04]  /*8fc0*/  DMUL R12, R18, -R12 ;  /* 0x8000000c120c7228 */ /* 0x000fc80000000000 */
[----:B------:R-:W-:-:S04]  /*8fd0*/  DFMA R4, R30, R2, R4 ;  /* 0x000000021e04722b */ /* 0x000fc80000000004 */
[----:B------:R-:W-:-:S08]  /*8fe0*/  DMUL R12, R12, R28 ;  /* 0x0000001c0c0c7228 */ /* 0x000fd00000000000 */
[----:B------:R-:W-:-:S08]  /*8ff0*/  DMUL R4, R12, R4 ;  /* 0x000000040c047228 */ /* 0x000fd00000000000 */
[----:B------:R-:W-:-:S11]  /*9000*/  DMUL R16, R4, R8 ;  /* 0x0000000804107228 */ /* 0x000fd60000000000 */
.L_x_35:
[----:B------:R-:W-:Y:S05]  /*9010*/  BSYNC.RECONVERGENT B1 ;  /* 0x0000000000017941 */ /* 0x000fea0003800200 */
.L_x_29:
[----:B------:R-:W-:Y:S01]  /*9020*/  DMUL R48, R48, R50 ;  /* 0x0000003230307228 */ /* 0x000fe20000000000 */
[----:B------:R-:W0:Y:S01]  /*9030*/  LDC.64 R2, c[0x0][0x3d0] ;  /* 0x0000f400ff027b82 */ /* 0x000e220000000a00 */
[----:B------:R-:W-:-:S06]  /*9040*/  DMUL R40, R40, R42 ;  /* 0x0000002a28287228 */ /* 0x000fcc0000000000 */
[----:B------:R-:W-:Y:S02]  /*9050*/  DMUL R48, R52, R48 ;  /* 0x0000003034307228 */ /* 0x000fe40000000000 */
[----:B------:R-:W-:-:S06]  /*9060*/  DMUL R40, R44, R40 ;  /* 0x000000282c287228 */ /* 0x000fcc0000000000 */
[----:B------:R-:W-:Y:S02]  /*9070*/  DMUL R48, R54, R48 ;  /* 0x0000003036307228 */ /* 0x000fe40000000000 */
[----:B------:R-:W-:-:S06]  /*9080*/  DMUL R40, R46, R40 ;  /* 0x000000282e287228 */ /* 0x000fcc0000000000 */
[----:B------:R-:W-:Y:S01]  /*9090*/  DMUL R16, R48, R16 ;  /* 0x0000001030107228 */ /* 0x000fe20000000000 */
[----:B0-----:R-:W-:-:S07]  /*90a0*/  IMAD.WIDE R10, R10, 0x8, R2 ;  /* 0x000000080a0a7825 */ /* 0x001fce00078e0202 */
[----:B------:R-:W-:-:S07]  /*90b0*/  DMUL R16, R16, R40 ;  /* 0x0000002810107228 */ /* 0x000fce0000000000 */
[----:B------:R-:W-:Y:S01]  /*90c0*/  STG.E.64 desc[UR4][R10.64], R16 ;  /* 0x000000100a007986 */ /* 0x000fe2000c101b04 */
[----:B------:R-:W-:Y:S05]  /*90d0*/  EXIT ;  /* 0x000000000000794d */ /* 0x000fea0003800000 */
        .weak           $__internal_0_$__cuda_sm20_dblrcp_rn_slowpath_v3
        .type           $__internal_0_$__cuda_sm20_dblrcp_rn_slowpath_v3,@function
        .size           $__internal_0_$__cuda_sm20_dblrcp_rn_slowpath_v3,($__internal_1_$__cuda_sm20_div_rn_f64_full - $__internal_0_$__cuda_sm20_dblrcp_rn_slowpath_v3)
$__internal_0_$__cuda_sm20_dblrcp_rn_slowpath_v3:
[----:B------:R-:W-:Y:S01]  /*90e0*/  IMAD.MOV.U32 R30, RZ, RZ, R14 ;  /* 0x000000ffff1e7224 */ /* 0x000fe200078e000e */
[----:B------:R-:W-:Y:S01]  /*90f0*/  BSSY.RECONVERGENT B0, `(.L_x_73) ;  /* 0x0000026000007945 */ /* 0x000fe20003800200 */
[----:B------:R-:W-:-:S06]  /*9100*/  IMAD.MOV.U32 R31, RZ, RZ, R17 ;  /* 0x000000ffff1f7224 */ /* 0x000fcc00078e0011 */
[----:B------:R-:W-:-:S14]  /*9110*/  DSETP.GTU.AND P1, PT, |R30|, +INF , PT ;  /* 0x7ff000001e00742a */ /* 0x000fdc0003f2c200 */
[----:B------:R-:W-:Y:S05]  /*9120*/  @P1 BRA `(.L_x_74) ;  /* 0x0000000000801947 */ /* 0x000fea0003800000 */
[----:B------:R-:W-:-:S05]  /*9130*/  LOP3.LUT R16, R17, 0x7fffffff, RZ, 0xc0, !PT ;  /* 0x7fffffff11107812 */ /* 0x000fca00078ec0ff */
[----:B------:R-:W-:-:S05]  /*9140*/  VIADD R14, R16, 0xffffffff ;  /* 0xffffffff100e7836 */ /* 0x000fca0000000000 */
[----:B------:R-:W-:-:S13]  /*9150*/  ISETP.GE.U32.AND P1, PT, R14, 0x7fefffff, PT ;  /* 0x7fefffff0e00780c */ /* 0x000fda0003f26070 */
[----:B------:R-:W-:Y:S02]  /*9160*/  @P1 LOP3.LUT R15, R31, 0x7ff00000, RZ, 0x3c, !PT ;  /* 0x7ff000001f0f1812 */ /* 0x000fe400078e3cff */
[----:B------:R-:W-:Y:S01]  /*9170*/  @P1 MOV R14, RZ ;  /* 0x000000ff000e1202 */ /* 0x000fe20000000f00 */
[----:B------:R-:W-:Y:S06]  /*9180*/  @P1 BRA `(.L_x_75) ;  /* 0x0000000000701947 */ /* 0x000fec0003800000 */
[----:B------:R-:W-:-:S13]  /*9190*/  ISETP.GE.U32.AND P1, PT, R16, 0x1000001, PT ;  /* 0x010000011000780c */ /* 0x000fda0003f26070 */
[----:B------:R-:W-:Y:S05]  /*91a0*/  @!P1 BRA `(.L_x_76) ;  /* 0x0000000000389947 */ /* 0x000fea0003800000 */
[----:B------:R-:W-:Y:S02]  /*91b0*/  VIADD R15, R31, 0xc0200000 ;  /* 0xc02000001f0f7836 */ /* 0x000fe40000000000 */
[----:B------:R-:W-:Y:S02]  /*91c0*/  IMAD.MOV.U32 R14, RZ, RZ, R30 ;  /* 0x000000ffff0e7224 */ /* 0x000fe400078e001e */
[----:B------:R-:W0:Y:S01]  /*91d0*/  MUFU.RCP64H R17, R15 ;  /* 0x0000000f00117308 */ /* 0x000e220000001800 */
[----:B------:R-:W-:-:S06]  /*91e0*/  IMAD.MOV.U32 R16, RZ, RZ, R11 ;  /* 0x000000ffff107224 */ /* 0x000fcc00078e000b */
[----:B0-----:R-:W-:-:S08]  /*91f0*/  DFMA R18, -R14, R16, 1 ;  /* 0x3ff000000e12742b */ /* 0x001fd00000000110 */
[----:B------:R-:W-:-:S08]  /*9200*/  DFMA R18, R18, R18, R18 ;  /* 0x000000121212722b */ /* 0x000fd00000000012 */
[----:B------:R-:W-:-:S08]  /*9210*/  DFMA R18, R16, R18, R16 ;  /* 0x000000121012722b */ /* 0x000fd00000000010 */
[----:B------:R-:W-:-:S08]  /*9220*/  DFMA R16, -R14, R18, 1 ;  /* 0x3ff000000e10742b */ /* 0x000fd00000000112 */
[----:B------:R-:W-:-:S08]  /*9230*/  DFMA R16, R18, R16, R18 ;  /* 0x000000101210722b */ /* 0x000fd00000000012 */
[----:B------:R-:W-:-:S08]  /*9240*/  DMUL R16, R16, 2.2250738585072013831e-308 ;  /* 0x0010000010107828 */ /* 0x000fd00000000000 */
[----:B------:R-:W-:-:S08]  /*9250*/  DFMA R18, -R30, R16, 1 ;  /* 0x3ff000001e12742b */ /* 0x000fd00000000110 */
[----:B------:R-:W-:-:S08]  /*9260*/  DFMA R18, R18, R18, R18 ;  /* 0x000000121212722b */ /* 0x000fd00000000012 */
[----:B------:R-:W-:Y:S01]  /*9270*/  DFMA R14, R16, R18, R16 ;  /* 0x00000012100e722b */ /* 0x000fe20000000010 */
[----:B------:R-:W-:Y:S10]  /*9280*/  BRA `(.L_x_75) ;  /* 0x0000000000307947 */ /* 0x000ff40003800000 */
.L_x_76:
[----:B------:R-:W-:Y:S01]  /*9290*/  DMUL R16, R30, 8.11296384146066816958e+31 ;  /* 0x469000001e107828 */ /* 0x000fe20000000000 */
[----:B------:R-:W-:-:S05]  /*92a0*/  MOV R14, R11 ;  /* 0x0000000b000e7202 */ /* 0x000fca0000000f00 */
[----:B------:R-:W0:Y:S02]  /*92b0*/  MUFU.RCP64H R15, R17 ;  /* 0x00000011000f7308 */ /* 0x000e240000001800 */
[----:B0-----:R-:W-:-:S08]  /*92c0*/  DFMA R18, -R16, R14, 1 ;  /* 0x3ff000001012742b */ /* 0x001fd0000000010e */
[----:B------:R-:W-:-:S08]  /*92d0*/  DFMA R18, R18, R18, R18 ;  /* 0x000000121212722b */ /* 0x000fd00000000012 */
[----:B------:R-:W-:-:S08]  /*92e0*/  DFMA R18, R14, R18, R14 ;  /* 0x000000120e12722b */ /* 0x000fd0000000000e */
[----:B------:R-:W-:-:S08]  /*92f0*/  DFMA R14, -R16, R18, 1 ;  /* 0x3ff00000100e742b */ /* 0x000fd00000000112 */
[----:B------:R-:W-:-:S08]  /*9300*/  DFMA R14, R18, R14, R18 ;  /* 0x0000000e120e722b */ /* 0x000fd00000000012 */
[----:B------:R-:W-:Y:S01]  /*9310*/  DMUL R14, R14, 8.11296384146066816958e+31 ;  /* 0x469000000e0e7828 */ /* 0x000fe20000000000 */
[----:B------:R-:W-:Y:S10]  /*9320*/  BRA `(.L_x_75) ;  /* 0x0000000000087947 */ /* 0x000ff40003800000 */
.L_x_74:
[----:B------:R-:W-:Y:S01]  /*9330*/  LOP3.LUT R15, R31, 0x80000, RZ, 0xfc, !PT ;  /* 0x000800001f0f7812 */ /* 0x000fe200078efcff */
[----:B------:R-:W-:-:S07]  /*9340*/  IMAD.MOV.U32 R14, RZ, RZ, R30 ;  /* 0x000000ffff0e7224 */ /* 0x000fce00078e001e */
.L_x_75:
[----:B------:R-:W-:Y:S05]  /*9350*/  BSYNC.RECONVERGENT B0 ;  /* 0x0000000000007941 */ /* 0x000fea0003800200 */
.L_x_73:
[----:B------:R-:W-:Y:S01]  /*9360*/  IMAD.MOV.U32 R11, RZ, RZ, R14 ;  /* 0x000000ffff0b7224 */ /* 0x000fe200078e000e */
[----:B------:R-:W-:Y:S01]  /*9370*/  MOV R14, R0 ;  /* 0x00000000000e7202 */ /* 0x000fe20000000f00 */
[----:B------:R-:W-:Y:S02]  /*9380*/  IMAD.MOV.U32 R16, RZ, RZ, R15 ;  /* 0x000000ffff107224 */ /* 0x000fe400078e000f */
[----:B------:R-:W-:-:S04]  /*9390*/  IMAD.MOV.U32 R15, RZ, RZ, 0x0 ;  /* 0x00000000ff0f7424 */ /* 0x000fc800078e00ff */
[----:B------:R-:W-:Y:S05]  /*93a0*/  RET.REL.NODEC R14 `(_Z7intssssiPiS_PdS0_S0_S_S_S0_S_S0_ii) ;  /* 0xffffff6c0e147950 */ /* 0x000fea0003c3ffff */
        .weak           $__internal_1_$__cuda_sm20_div_rn_f64_full
        .type           $__internal_1_$__cuda_sm20_div_rn_f64_full,@function
        .size           $__internal_1_$__cuda_sm20_div_rn_f64_full,($__internal_2_$__cuda_sm20_dsqrt_rn_f64_mediumpath_v1 - $__internal_1_$__cuda_sm20_div_rn_f64_full)
$__internal_1_$__cuda_sm20_div_rn_f64_full:
[----:B------:R-:W-:Y:S01]  /*93b0*/  IMAD.MOV.U32 R87, RZ, RZ, R15 ;  /* 0x000000ffff577224 */ /* 0x000fe200078e000f */
[C---:B------:R-:W-:Y:S01]  /*93c0*/  FSETP.GEU.AND P0, PT, |R17|.reuse, 1.469367938527859385e-39, PT ;  /* 0x001000001100780b */ /* 0x040fe20003f0e200 */
[----:B------:R-:W-:Y:S01]  /*93d0*/  IMAD.MOV.U32 R86, RZ, RZ, R18 ;  /* 0x000000ffff567224 */ /* 0x000fe200078e0012 */
[----:B------:R-:W-:Y:S01]  /*93e0*/  LOP3.LUT R18, R17, 0x800fffff, RZ, 0xc0, !PT ;  /* 0x800fffff11127812 */ /* 0x000fe200078ec0ff */
[----:B------:R-:W-:Y:S01]  /*93f0*/  IMAD.MOV.U32 R19, RZ, RZ, 0x1ca00000 ;  /* 0x1ca00000ff137424 */ /* 0x000fe200078e00ff */
[C---:B------:R-:W-:Y:S01]  /*9400*/  FSETP.GEU.AND P2, PT, |R87|.reuse, 1.469367938527859385e-39, PT ;  /* 0x001000005700780b */ /* 0x040fe20003f4e200 */
[----:B------:R-:W-:Y:S01]  /*9410*/  IMAD.MOV.U32 R90, RZ, RZ, R86 ;  /* 0x000000ffff5a7224 */ /* 0x000fe200078e0056 */
[----:B------:R-:W-:Y:S01]  /*9420*/  LOP3.LUT R15, R87, 0x7ff00000, RZ, 0xc0, !PT ;  /* 0x7ff00000570f7812 */ /* 0x000fe200078ec0ff */
[----:B------:R-:W-:Y:S01]  /*9430*/  BSSY.RECONVERGENT B0, `(.L_x_77) ;  /* 0x0000056000007945 */ /* 0x000fe20003800200 */
[----:B------:R-:W-:Y:S02]  /*9440*/  LOP3.LUT R85, R18, 0x3ff00000, RZ, 0xfc, !PT ;  /* 0x3ff0000012557812 */ /* 0x000fe400078efcff */
[----:B------:R-:W-:-:S02]  /*9450*/  MOV R84, R16 ;  /* 0x0000001000547202 */ /* 0x000fc40000000f00 */
[----:B------:R-:W-:Y:S01]  /*9460*/  LOP3.LUT R18, R17, 0x7ff00000, RZ, 0xc0, !PT ;  /* 0x7ff0000011127812 */ /* 0x000fe200078ec0ff */
[----:B------:R-:W-:Y:S01]  /*9470*/  @!P0 DMUL R84, R16, 8.98846567431157953865e+307 ;  /* 0x7fe0000010548828 */ /* 0x000fe20000000000 */
[----:B------:R-:W-:Y:S02]  /*9480*/  MOV R88, 0x1 ;  /* 0x0000000100587802 */ /* 0x000fe40000000f00 */
[----:B------:R-:W-:Y:S02]  /*9490*/  ISETP.GE.U32.AND P1, PT, R15, R18, PT ;  /* 0x000000120f00720c */ /* 0x000fe40003f26070 */
[----:B------:R-:W-:Y:S01]  /*94a0*/  @!P2 LOP3.LUT R82, R17, 0x7ff00000, RZ, 0xc0, !PT ;  /* 0x7ff000001152a812 */ /* 0x000fe200078ec0ff */
[----:B------:R-:W0:Y:S01]  /*94b0*/  MUFU.RCP64H R89, R85 ;  /* 0x0000005500597308 */ /* 0x000e220000001800 */
[----:B------:R-:W-:Y:S02]  /*94c0*/  SEL R83, R19, 0x63400000, !P1 ;  /* 0x6340000013537807 */ /* 0x000fe40004800000 */
[----:B------:R-:W-:-:S02]  /*94d0*/  @!P2 ISETP.GE.U32.AND P3, PT, R15, R82, PT ;  /* 0x000000520f00a20c */ /* 0x000fc40003f66070 */
[--C-:B------:R-:W-:Y:S02]  /*94e0*/  LOP3.LUT R91, R83, 0x800fffff, R87.reuse, 0xf8, !PT ;  /* 0x800fffff535b7812 */ /* 0x100fe400078ef857 */
[----:B------:R-:W-:Y:S02]  /*94f0*/  @!P2 SEL R82, R19, 0x63400000, !P3 ;  /* 0x634000001352a807 */ /* 0x000fe40005800000 */
[----:B------:R-:W-:Y:S02]  /*9500*/  @!P0 LOP3.LUT R18, R85, 0x7ff00000, RZ, 0xc0, !PT ;  /* 0x7ff0000055128812 */ /* 0x000fe400078ec0ff */
[----:B------:R-:W-:-:S04]  /*9510*/  @!P2 LOP3.LUT R82, R82, 0x80000000, R87, 0xf8, !PT ;  /* 0x800000005252a812 */ /* 0x000fc800078ef857 */
[----:B------:R-:W-:Y:S01]  /*9520*/  @!P2 LOP3.LUT R83, R82, 0x100000, RZ, 0xfc, !PT ;  /* 0x001000005253a812 */ /* 0x000fe200078efcff */
[----:B------:R-:W-:-:S06]  /*9530*/  @!P2 IMAD.MOV.U32 R82, RZ, RZ, RZ ;  /* 0x000000ffff52a224 */ /* 0x000fcc00078e00ff */
[----:B------:R-:W-:Y:S02]  /*9540*/  @!P2 DFMA R90, R90, 2, -R82 ;  /* 0x400000005a5aa82b */ /* 0x000fe40000000852 */
[----:B0-----:R-:W-:-:S08]  /*9550*/  DFMA R82, R88, -R84, 1 ;  /* 0x3ff000005852742b */ /* 0x001fd00000000854 */
[----:B------:R-:W-:-:S08]  /*9560*/  DFMA R82, R82, R82, R82 ;  /* 0x000000525252722b */ /* 0x000fd00000000052 */
[----:B------:R-:W-:-:S08]  /*9570*/  DFMA R88, R88, R82, R88 ;  /* 0x000000525858722b */ /* 0x000fd00000000058 */
[----:B------:R-:W-:-:S08]  /*9580*/  DFMA R92, R88, -R84, 1 ;  /* 0x3ff00000585c742b */ /* 0x000fd00000000854 */
[----:B------:R-:W-:-:S08]  /*9590*/  DFMA R92, R88, R92, R88 ;  /* 0x0000005c585c722b */ /* 0x000fd00000000058 */
[----:B------:R-:W-:-:S08]  /*95a0*/  DMUL R82, R92, R90 ;  /* 0x0000005a5c527228 */ /* 0x000fd00000000000 */
[----:B------:R-:W-:-:S08]  /*95b0*/  DFMA R88, R82, -R84, R90 ;  /* 0x800000545258722b */ /* 0x000fd0000000005a */
[----:B------:R-:W-:Y:S01]  /*95c0*/  DFMA R88, R92, R88, R82 ;  /* 0x000000585c58722b */ /* 0x000fe20000000052 */
[----:B------:R-:W-:Y:S01]  /*95d0*/  IMAD.MOV.U32 R82, RZ, RZ, R15 ;  /* 0x000000ffff527224 */ /* 0x000fe200078e000f */
[----:B------:R-:W-:-:S05]  /*95e0*/  @!P2 LOP3.LUT R82, R91, 0x7ff00000, RZ, 0xc0, !PT ;  /* 0x7ff000005b52a812 */ /* 0x000fca00078ec0ff */
[----:B------:R-:W-:-:S05]  /*95f0*/  VIADD R83, R82, 0xffffffff ;  /* 0xffffffff52537836 */ /* 0x000fca0000000000 */
[----:B------:R-:W-:Y:S01]  /*9600*/  ISETP.GT.U32.AND P0, PT, R83, 0x7feffffe, PT ;  /* 0x7feffffe5300780c */ /* 0x000fe20003f04070 */
[----:B------:R-:W-:-:S05]  /*9610*/  VIADD R83, R18, 0xffffffff ;  /* 0xffffffff12537836 */ /* 0x000fca0000000000 */
[----:B------:R-:W-:-:S13]  /*9620*/  ISETP.GT.U32.OR P0, PT, R83, 0x7feffffe, P0 ;  /* 0x7feffffe5300780c */ /* 0x000fda0000704470 */
[----:B------:R-:W-:Y:S05]  /*9630*/  @P0 BRA `(.L_x_78) ;  /* 0x0000000000740947 */ /* 0x000fea0003800000 */
[----:B------:R-:W-:-:S04]  /*9640*/  LOP3.LUT R18, R17, 0x7ff00000, RZ, 0xc0, !PT ;  /* 0x7ff0000011127812 */ /* 0x000fc800078ec0ff */
[CC--:B------:R-:W-:Y:S02]  /*9650*/  ISETP.GE.U32.AND P0, PT, R15.reuse, R18.reuse, PT ;  /* 0x000000120f00720c */ /* 0x0c0fe40003f06070 */
[----:B------:R-:W-:Y:S02]  /*9660*/  VIADDMNMX R15, R15, -R18, 0xb9600000, !PT ;  /* 0xb96000000f0f7446 */ /* 0x000fe40007800912 */
[----:B------:R-:W-:Y:S02]  /*9670*/  SEL R18, R19, 0x63400000, !P0 ;  /* 0x6340000013127807 */ /* 0x000fe40004000000 */
[----:B------:R-:W-:-:S04]  /*9680*/  VIMNMX R15, PT, PT, R15, 0x46a00000, PT ;  /* 0x46a000000f0f7848 */ /* 0x000fc80003fe0100 */
[----:B------:R-:W-:Y:S01]  /*9690*/  IADD3 R15, PT, PT, -R18, R15, RZ ;  /* 0x0000000f120f7210 */ /* 0x000fe20007ffe1ff */
[----:B------:R-:W-:-:S04]  /*96a0*/  IMAD.MOV.U32 R18, RZ, RZ, RZ ;  /* 0x000000ffff127224 */ /* 0x000fc800078e00ff */
[----:B------:R-:W-:-:S06]  /*96b0*/  VIADD R19, R15, 0x7fe00000 ;  /* 0x7fe000000f137836 */ /* 0x000fcc0000000000 */
[----:B------:R-:W-:-:S10]  /*96c0*/  DMUL R92, R88, R18 ;  /* 0x00000012585c7228 */ /* 0x000fd40000000000 */
[----:B------:R-:W-:-:S13]  /*96d0*/  FSETP.GTU.AND P0, PT, |R93|, 1.469367938527859385e-39, PT ;  /* 0x001000005d00780b */ /* 0x000fda0003f0c200 */
[----:B------:R-:W-:Y:S05]  /*96e0*/  @P0 BRA `(.L_x_79) ;  /* 0x0000000000a80947 */ /* 0x000fea0003800000 */
[----:B------:R-:W-:Y:S01]  /*96f0*/  DFMA R84, R88, -R84, R90 ;  /* 0x800000545854722b */ /* 0x000fe2000000005a */
[----:B------:R-:W-:-:S09]  /*9700*/  IMAD.MOV.U32 R18, RZ, RZ, RZ ;  /* 0x000000ffff127224 */ /* 0x000fd200078e00ff */
[C---:B------:R-:W-:Y:S02]  /*9710*/  FSETP.NEU.AND P0, PT, R85.reuse, RZ, PT ;  /* 0x000000ff5500720b */ /* 0x040fe40003f0d000 */
[----:B------:R-:W-:-:S04]  /*9720*/  LOP3.LUT R16, R85, 0x80000000, R17, 0x48, !PT ;  /* 0x8000000055107812 */ /* 0x000fc800078e4811 */
[----:B------:R-:W-:-:S07]  /*9730*/  LOP3.LUT R19, R16, R19, RZ, 0xfc, !PT ;  /* 0x0000001310137212 */ /* 0x000fce00078efcff */
[----:B------:R-:W-:Y:S05]  /*9740*/  @!P0 BRA `(.L_x_79) ;  /* 0x0000000000908947 */ /* 0x000fea0003800000 */
[C---:B------:R-:W-:Y:S01]  /*9750*/  IADD3 R83, PT, PT, -R15.reuse, RZ, RZ ;  /* 0x000000ff0f537210 */ /* 0x040fe20007ffe1ff */
[----:B------:R-:W-:Y:S01]  /*9760*/  IMAD.MOV.U32 R82, RZ, RZ, RZ ;  /* 0x000000ffff527224 */ /* 0x000fe200078e00ff */
[----:B------:R-:W-:Y:S01]  /*9770*/  DMUL.RP R18, R88, R18 ;  /* 0x0000001258127228 */ /* 0x000fe20000008000 */
[----:B------:R-:W-:-:S04]  /*9780*/  IADD3 R15, PT, PT, -R15, -0x43300000, RZ ;  /* 0xbcd000000f0f7810 */ /* 0x000fc80007ffe1ff */
[----:B------:R-:W-:-:S05]  /*9790*/  DFMA R82, R92, -R82, R88 ;  /* 0x800000525c52722b */ /* 0x000fca0000000058 */
[----:B------:R-:W-:-:S05]  /*97a0*/  LOP3.LUT R16, R19, R16, RZ, 0x3c, !PT ;  /* 0x0000001013107212 */ /* 0x000fca00078e3cff */
[----:B------:R-:W-:-:S04]  /*97b0*/  FSETP.NEU.AND P0, PT, |R83|, R15, PT ;  /* 0x0000000f5300720b */ /* 0x000fc80003f0d200 */
[----:B------:R-:W-:Y:S02]  /*97c0*/  FSEL R18, R18, R92, !P0 ;  /* 0x0000005c12127208 */ /* 0x000fe40004000000 */
[----:B------:R-:W-:-:S03]  /*97d0*/  FSEL R19, R16, R93, !P0 ;  /* 0x0000005d10137208 */ /* 0x000fc60004000000 */
[----:B------:R-:W-:Y:S02]  /*97e0*/  IMAD.MOV.U32 R92, RZ, RZ, R18 ;  /* 0x000000ffff5c7224 */ /* 0x000fe400078e0012 */
[----:B------:R-:W-:Y:S01]  /*97f0*/  IMAD.MOV.U32 R93, RZ, RZ, R19 ;  /* 0x000000ffff5d7224 */ /* 0x000fe200078e0013 */
[----:B------:R-:W-:Y:S06]  /*9800*/  BRA `(.L_x_79) ;  /* 0x0000000000607947 */ /* 0x000fec0003800000 */
.L_x_78:
[----:B------:R-:W-:-:S14]  /*9810*/  DSETP.NAN.AND P0, PT, R86, R86, PT ;  /* 0x000000565600722a */ /* 0x000fdc0003f08000 */
[----:B------:R-:W-:Y:S05]  /*9820*/  @P0 BRA `(.L_x_80) ;  /* 0x00000000004c0947 */ /* 0x000fea0003800000 */
[----:B------:R-:W-:-:S14]  /*9830*/  DSETP.NAN.AND P0, PT, R16, R16, PT ;  /* 0x000000101000722a */ /* 0x000fdc0003f08000 */
[----:B------:R-:W-:Y:S05]  /*9840*/  @P0 BRA `(.L_x_81) ;  /* 0x0000000000340947 */ /* 0x000fea0003800000 */
[----:B------:R-:W-:Y:S01]  /*9850*/  ISETP.NE.AND P0, PT, R82, R18, PT ;  /* 0x000000125200720c */ /* 0x000fe20003f05270 */
[----:B------:R-:W-:Y:S01]  /*9860*/  IMAD.MOV.U32 R93, RZ, RZ, -0x80000 ;  /* 0xfff80000ff5d7424 */ /* 0x000fe200078e00ff */
[----:B------:R-:W-:-:S11]  /*9870*/  MOV R92, 0x0 ;  /* 0x00000000005c7802 */ /* 0x000fd60000000f00 */
[----:B------:R-:W-:Y:S05]  /*9880*/  @!P0 BRA `(.L_x_79) ;  /* 0x0000000000408947 */ /* 0x000fea0003800000 */
[----:B------:R-:W-:Y:S02]  /*9890*/  ISETP.NE.AND P0, PT, R82, 0x7ff00000, PT ;  /* 0x7ff000005200780c */ /* 0x000fe40003f05270 */
[----:B------:R-:W-:Y:S02]  /*98a0*/  LOP3.LUT R17, R87, 0x80000000, R17, 0x48, !PT ;  /* 0x8000000057117812 */ /* 0x000fe400078e4811 */
[----:B------:R-:W-:-:S13]  /*98b0*/  ISETP.EQ.OR P0, PT, R18, RZ, !P0 ;  /* 0x000000ff1200720c */ /* 0x000fda0004702670 */
[----:B------:R-:W-:Y:S01]  /*98c0*/  @P0 LOP3.LUT R15, R17, 0x7ff00000, RZ, 0xfc, !PT ;  /* 0x7ff00000110f0812 */ /* 0x000fe200078efcff */
[----:B------:R-:W-:Y:S01]  /*98d0*/  @!P0 IMAD.MOV.U32 R92, RZ, RZ, RZ ;  /* 0x000000ffff5c8224 */ /* 0x000fe200078e00ff */
[----:B------:R-:W-:Y:S01]  /*98e0*/  @P0 MOV R92, RZ ;  /* 0x000000ff005c0202 */ /* 0x000fe20000000f00 */
[----:B------:R-:W-:Y:S02]  /*98f0*/  @!P0 IMAD.MOV.U32 R93, RZ, RZ, R17 ;  /* 0x000000ffff5d8224 */ /* 0x000fe400078e0011 */
[----:B------:R-:W-:Y:S01]  /*9900*/  @P0 IMAD.MOV.U32 R93, RZ, RZ, R15 ;  /* 0x000000ffff5d0224 */ /* 0x000fe200078e000f */
[----:B------:R-:W-:Y:S06]  /*9910*/  BRA `(.L_x_79) ;  /* 0x00000000001c7947 */ /* 0x000fec0003800000 */
.L_x_81:
[----:B------:R-:W-:Y:S01]  /*9920*/  LOP3.LUT R15, R17, 0x80000, RZ, 0xfc, !PT ;  /* 0x00080000110f7812 */ /* 0x000fe200078efcff */
[----:B------:R-:W-:-:S04]  /*9930*/  IMAD.MOV.U32 R92, RZ, RZ, R16 ;  /* 0x000000ffff5c7224 */ /* 0x000fc800078e0010 */
[----:B------:R-:W-:Y:S01]  /*9940*/  IMAD.MOV.U32 R93, RZ, RZ, R15 ;  /* 0x000000ffff5d7224 */ /* 0x000fe200078e000f */
[----:B------:R-:W-:Y:S06]  /*9950*/  BRA `(.L_x_79) ;  /* 0x00000000000c7947 */ /* 0x000fec0003800000 */
.L_x_80:
[----:B------:R-:W-:Y:S02]  /*9960*/  LOP3.LUT R15, R87, 0x80000, RZ, 0xfc, !PT ;  /* 0x00080000570f7812 */ /* 0x000fe400078efcff */
[----:B------:R-:W-:-:S03]  /*9970*/  MOV R92, R86 ;  /* 0x00000056005c7202 */ /* 0x000fc60000000f00 */
[----:B------:R-:W-:-:S07]  /*9980*/  IMAD.MOV.U32 R93, RZ, RZ, R15 ;  /* 0x000000ffff5d7224 */ /* 0x000fce00078e000f */
.L_x_79:
[----:B------:R-:W-:Y:S05]  /*9990*/  BSYNC.RECONVERGENT B0 ;  /* 0x0000000000007941 */ /* 0x000fea0003800200 */
.L_x_77:
[----:B------:R-:W-:Y:S01]  /*99a0*/  MOV R18, R0 ;  /* 0x0000000000127202 */ /* 0x000fe20000000f00 */
[----:B------:R-:W-:Y:S02]  /*99b0*/  IMAD.MOV.U32 R19, RZ, RZ, 0x0 ;  /* 0x00000000ff137424 */ /* 0x000fe400078e00ff */
[----:B------:R-:W-:Y:S02]  /*99c0*/  IMAD.MOV.U32 R16, RZ, RZ, R92 ;  /* 0x000000ffff107224 */ /* 0x000fe400078e005c */
[----:B------:R-:W-:Y:S01]  /*99d0*/  IMAD.MOV.U32 R15, RZ, RZ, R93 ;  /* 0x000000ffff0f7224 */ /* 0x000fe200078e005d */
[----:B------:R-:W-:Y:S06]  /*99e0*/  RET.REL.NODEC R18 `(_Z7intssssiPiS_PdS0_S0_S_S_S0_S_S0_ii) ;  /* 0xffffff6412847950 */ /* 0x000fec0003c3ffff */
        .weak           $__internal_2_$__cuda_sm20_dsqrt_rn_f64_mediumpath_v1
        .type           $__internal_2_$__cuda_sm20_dsqrt_rn_f64_mediumpath_v1,@function
        .size           $__internal_2_$__cuda_sm20_dsqrt_rn_f64_mediumpath_v1,($_Z7intssssiPiS_PdS0_S0_S_S_S0_S_S0_ii$__internal_accurate_pow - $__internal_2_$__cuda_sm20_dsqrt_rn_f64_mediumpath_v1)
$__internal_2_$__cuda_sm20_dsqrt_rn_f64_mediumpath_v1:
[----:B------:R-:W-:Y:S01]  /*99f0*/  ISETP.GE.U32.AND P0, PT, R86, -0x3400000, PT ;  /* 0xfcc000005600780c */ /* 0x000fe20003f06070 */
[----:B------:R-:W-:-:S12]  /*9a00*/  BSSY.RECONVERGENT B2, `(.L_x_82) ;  /* 0x0000023000027945 */ /* 0x000fd80003800200 */
[----:B------:R-:W-:Y:S05]  /*9a10*/  @!P0 BRA `(.L_x_83) ;  /* 0x0000000000208947 */ /* 0x000fea0003800000 */
[----:B------:R-:W-:-:S10]  /*9a20*/  DFMA.RM R18, R82, R16, R18 ;  /* 0x000000105212722b */ /* 0x000fd40000004012 */
[----:B------:R-:W-:-:S05]  /*9a30*/  IADD3 R16, P0, PT, R18, 0x1, RZ ;  /* 0x0000000112107810 */ /* 0x000fca0007f1e0ff */
[----:B------:R-:W-:-:S06]  /*9a40*/  IMAD.X R17, RZ, RZ, R19, P0 ;  /* 0x000000ffff117224 */ /* 0x000fcc00000e0613 */
[----:B------:R-:W-:-:S08]  /*9a50*/  DFMA.RP R84, -R18, R16, R84 ;  /* 0x000000101254722b */ /* 0x000fd00000008154 */
[----:B------:R-:W-:-:S06]  /*9a60*/  DSETP.GT.AND P0, PT, R84, RZ, PT ;  /* 0x000000ff5400722a */ /* 0x000fcc0003f04000 */
[----:B------:R-:W-:Y:S02]  /*9a70*/  FSEL R16, R16, R18, P0 ;  /* 0x0000001210107208 */ /* 0x000fe40000000000 */
[----:B------:R-:W-:Y:S01]  /*9a80*/  FSEL R17, R17, R19, P0 ;  /* 0x0000001311117208 */ /* 0x000fe20000000000 */
[----:B------:R-:W-:Y:S06]  /*9a90*/  BRA `(.L_x_84) ;  /* 0x0000000000647947 */ /* 0x000fec0003800000 */
.L_x_83:
[----:B------:R-:W-:-:S14]  /*9aa0*/  DSETP.NE.AND P0, PT, R84, RZ, PT ;  /* 0x000000ff5400722a */ /* 0x000fdc0003f05000 */
[----:B------:R-:W-:Y:S05]  /*9ab0*/  @!P0 BRA `(.L_x_85) ;  /* 0x0000000000588947 */ /* 0x000fea0003800000 */
[----:B------:R-:W-:-:S13]  /*9ac0*/  ISETP.GE.AND P0, PT, R85, RZ, PT ;  /* 0x000000ff5500720c */ /* 0x000fda0003f06270 */
[----:B------:R-:W-:Y:S01]  /*9ad0*/  @!P0 IMAD.MOV.U32 R16, RZ, RZ, 0x0 ;  /* 0x00000000ff108424 */ /* 0x000fe200078e00ff */
[----:B------:R-:W-:Y:S01]  /*9ae0*/  @!P0 MOV R17, 0xfff80000 ;  /* 0xfff8000000118802 */ /* 0x000fe20000000f00 */
[----:B------:R-:W-:Y:S06]  /*9af0*/  @!P0 BRA `(.L_x_84) ;  /* 0x00000000004c8947 */ /* 0x000fec0003800000 */
[----:B------:R-:W-:-:S13]  /*9b00*/  ISETP.GT.AND P0, PT, R85, 0x7fefffff, PT ;  /* 0x7fefffff5500780c */ /* 0x000fda0003f04270 */
[----:B------:R-:W-:Y:S05]  /*9b10*/  @P0 BRA `(.L_x_85) ;  /* 0x0000000000400947 */ /* 0x000fea0003800000 */
[----:B------:R-:W-:Y:S01]  /*9b20*/  DMUL R84, R84, 8.11296384146066816958e+31 ;  /* 0x4690000054547828 */ /* 0x000fe20000000000 */
[----:B------:R-:W-:Y:S02]  /*9b30*/  IMAD.MOV.U32 R82, RZ, RZ, RZ ;  /* 0x000000ffff527224 */ /* 0x000fe400078e00ff */
[----:B------:R-:W-:Y:S02]  /*9b40*/  IMAD.MOV.U32 R16, RZ, RZ, 0x0 ;  /* 0x00000000ff107424 */ /* 0x000fe400078e00ff */
[----:B------:R-:W-:Y:S01]  /*9b50*/  IMAD.MOV.U32 R17, RZ, RZ, 0x3fd80000 ;  /* 0x3fd80000ff117424 */ /* 0x000fe200078e00ff */
[----:B------:R-:W0:Y:S02]  /*9b60*/  MUFU.RSQ64H R83, R85 ;  /* 0x0000005500537308 */ /* 0x000e240000001c00 */
[----:B0-----:R-:W-:-:S08]  /*9b70*/  DMUL R18, R82, R82 ;  /* 0x0000005252127228 */ /* 0x001fd00000000000 */
[----:B------:R-:W-:-:S08]  /*9b80*/  DFMA R18, R84, -R18, 1 ;  /* 0x3ff000005412742b */ /* 0x000fd00000000812 */
[----:B------:R-:W-:Y:S02]  /*9b90*/  DFMA R16, R18, R16, 0.5 ;  /* 0x3fe000001210742b */ /* 0x000fe40000000010 */
[----:B------:R-:W-:-:S08]  /*9ba0*/  DMUL R18, R82, R18 ;  /* 0x0000001252127228 */ /* 0x000fd00000000000 */
[----:B------:R-:W-:-:S08]  /*9bb0*/  DFMA R18, R16, R18, R82 ;  /* 0x000000121012722b */ /* 0x000fd00000000052 */
[----:B------:R-:W-:Y:S02]  /*9bc0*/  DMUL R16, R84, R18 ;  /* 0x0000001254107228 */ /* 0x000fe40000000000 */
[----:B------:R-:W-:-:S06]  /*9bd0*/  IADD3 R19, PT, PT, R19, -0x100000, RZ ;  /* 0xfff0000013137810 */ /* 0x000fcc0007ffe0ff */
[----:B------:R-:W-:-:S08]  /*9be0*/  DFMA R82, R16, -R16, R84 ;  /* 0x800000101052722b */ /* 0x000fd00000000054 */
[----:B------:R-:W-:-:S10]  /*9bf0*/  DFMA R16, R18, R82, R16 ;  /* 0x000000521210722b */ /* 0x000fd40000000010 */
[----:B------:R-:W-:Y:S01]  /*9c00*/  VIADD R17, R17, 0xfcb00000 ;  /* 0xfcb0000011117836 */ /* 0x000fe20000000000 */
[----:B------:R-:W-:Y:S06]  /*9c10*/  BRA `(.L_x_84) ;  /* 0x0000000000047947 */ /* 0x000fec0003800000 */
.L_x_85:
[----:B------:R-:W-:-:S11]  /*9c20*/  DADD R16, R84, R84 ;  /* 0x0000000054107229 */ /* 0x000fd60000000054 */
.L_x_84:
[----:B------:R-:W-:Y:S05]  /*9c30*/  BSYNC.RECONVERGENT B2 ;  /* 0x0000000000027941 */ /* 0x000fea0003800200 */
.L_x_82:
[----:B------:R-:W-:Y:S01]  /*9c40*/  IMAD.MOV.U32 R18, RZ, RZ, R16 ;  /* 0x000000ffff127224 */ /* 0x000fe200078e0010 */
[----:B------:R-:W-:Y:S01]  /*9c50*/  MOV R16, R0 ;  /* 0x0000000000107202 */ /* 0x000fe20000000f00 */
[----:B------:R-:W-:Y:S02]  /*9c60*/  IMAD.MOV.U32 R19, RZ, RZ, R17 ;  /* 0x000000ffff137224 */ /* 0x000fe400078e0011 */
[----:B------:R-:W-:-:S04]  /*9c70*/  IMAD.MOV.U32 R17, RZ, RZ, 0x0 ;  /* 0x00000000ff117424 */ /* 0x000fc800078e00ff */
[----:B------:R-:W-:Y:S05]  /*9c80*/  RET.REL.NODEC R16 `(_Z7intssssiPiS_PdS0_S0_S_S_S0_S_S0_ii) ;  /* 0xffffff6010dc7950 */ /* 0x000fea0003c3ffff */
        .type           $_Z7intssssiPiS_PdS0_S0_S_S_S0_S_S0_ii$__internal_accurate_pow,@function
        .size           $_Z7intssssiPiS_PdS0_S0_S_S_S0_S_S0_ii$__internal_accurate_pow,(.L_x_123 - $_Z7intssssiPiS_PdS0_S0_S_S_S0_S_S0_ii$__internal_accurate_pow)
$_Z7intssssiPiS_PdS0_S0_S_S_S0_S_S0_ii$__internal_accurate_pow:
[----:B------:R-:W-:Y:S01]  /*9c90*/  ISETP.GT.U32.AND P0, PT, R15, 0xfffff, PT ;  /* 0x000fffff0f00780c */ /* 0x000fe20003f04070 */
[----:B------:R-:W-:Y:S01]  /*9ca0*/  IMAD.MOV.U32 R11, RZ, RZ, R15 ;  /* 0x000000ffff0b7224 */ /* 0x000fe200078e000f */
[----:B------:R-:W-:Y:S01]  /*9cb0*/  MOV R26, RZ ;  /* 0x000000ff001a7202 */ /* 0x000fe20000000f00 */
[----:B------:R-:W-:Y:S01]  /*9cc0*/  IMAD.MOV.U32 R30, RZ, RZ, 0x41ad3b5a ;  /* 0x41ad3b5aff1e7424 */ /* 0x000fe200078e00ff */
[----:B------:R-:W-:Y:S01]  /*9cd0*/  UMOV UR6, 0x7d2cafe2 ;  /* 0x7d2cafe200067882 */ /* 0x000fe20000000000 */
[----:B------:R-:W-:Y:S01]  /*9ce0*/  IMAD.MOV.U32 R31, RZ, RZ, 0x3ed0f5d2 ;  /* 0x3ed0f5d2ff1f7424 */ /* 0x000fe200078e00ff */
[----:B------:R-:W-:Y:S01]  /*9cf0*/  UMOV UR7, 0x3eb0f5ff ;  /* 0x3eb0f5ff00077882 */ /* 0x000fe20000000000 */
[----:B------:R-:W-:Y:S01]  /*9d00*/  UMOV UR8, 0x3b39803f ;  /* 0x3b39803f00087882 */ /* 0x000fe20000000000 */
[----:B------:R-:W-:-:S05]  /*9d10*/  UMOV UR9, 0x3c7abc9e ;  /* 0x3c7abc9e00097882 */ /* 0x000fca0000000000 */
[----:B------:R-:W-:-:S10]  /*9d20*/  @!P0 DMUL R36, R14, 1.80143985094819840000e+16 ;  /* 0x435000000e248828 */ /* 0x000fd40000000000 */
[----:B------:R-:W-:Y:S01]  /*9d30*/  @!P0 IMAD.MOV.U32 R11, RZ, RZ, R37 ;  /* 0x000000ffff0b8224 */ /* 0x000fe200078e0025 */
[----:B------:R-:W-:-:S04]  /*9d40*/  @!P0 MOV R14, R36 ;  /* 0x00000024000e8202 */ /* 0x000fc80000000f00 */
[----:B------:R-:W-:Y:S01]  /*9d50*/  LOP3.LUT R11, R11, 0x800fffff, RZ, 0xc0, !PT ;  /* 0x800fffff0b0b7812 */ /* 0x000fe200078ec0ff */
[----:B------:R-:W-:Y:S01]  /*9d60*/  IMAD.MOV.U32 R16, RZ, RZ, R14 ;  /* 0x000000ffff107224 */ /* 0x000fe200078e000e */
[----:B------:R-:W-:Y:S02]  /*9d70*/  SHF.R.U32.HI R14, RZ, 0x14, R15 ;  /* 0x00000014ff0e7819 */ /* 0x000fe4000001160f */
[----:B------:R-:W-:Y:S02]  /*9d80*/  LOP3.LUT R17, R11, 0x3ff00000, RZ, 0xfc, !PT ;  /* 0x3ff000000b117812 */ /* 0x000fe400078efcff */
[----:B------:R-:W-:Y:S02]  /*9d90*/  @!P0 LEA.HI R14, R37, 0xffffffca, RZ, 0xc ;  /* 0xffffffca250e8811 */ /* 0x000fe400078f60ff */
[----:B------:R-:W-:-:S03]  /*9da0*/  ISETP.GE.U32.AND P1, PT, R17, 0x3ff6a09f, PT ;  /* 0x3ff6a09f1100780c */ /* 0x000fc60003f26070 */
[----:B------:R-:W-:-:S10]  /*9db0*/  VIADD R15, R14, 0xfffffc01 ;  /* 0xfffffc010e0f7836 */ /* 0x000fd40000000000 */
[----:B------:R-:W-:Y:S02]  /*9dc0*/  @P1 VIADD R11, R17, 0xfff00000 ;  /* 0xfff00000110b1836 */ /* 0x000fe40000000000 */
[----:B------:R-:W-:Y:S02]  /*9dd0*/  @P1 VIADD R15, R14, 0xfffffc02 ;  /* 0xfffffc020e0f1836 */ /* 0x000fe40000000000 */
[----:B------:R-:W-:-:S03]  /*9de0*/  @P1 IMAD.MOV.U32 R17, RZ, RZ, R11 ;  /* 0x000000ffff111224 */ /* 0x000fc600078e000b */
[----:B------:R-:W-:Y:S01]  /*9df0*/  LOP3.LUT R14, R15, 0x80000000, RZ, 0x3c, !PT ;  /* 0x800000000f0e7812 */ /* 0x000fe200078e3cff */
[----:B------:R-:W-:Y:S02]  /*9e00*/  IMAD.MOV.U32 R15, RZ, RZ, 0x43300000 ;  /* 0x43300000ff0f7424 */ /* 0x000fe400078e00ff */
[----:B------:R-:W-:-:S06]  /*9e10*/  DADD R24, R16, 1 ;  /* 0x3ff0000010187429 */ /* 0x000fcc0000000000 */
[----:B------:R-:W0:Y:S02]  /*9e20*/  MUFU.RCP64H R27, R25 ;  /* 0x00000019001b7308 */ /* 0x000e240000001800 */
[----:B0-----:R-:W-:-:S08]  /*9e30*/  DFMA R18, -R24, R26, 1 ;  /* 0x3ff000001812742b */ /* 0x001fd0000000011a */
[----:B------:R-:W-:Y:S02]  /*9e40*/  DFMA R28, R18, R18, R18 ;  /* 0x00000012121c722b */ /* 0x000fe40000000012 */
[----:B------:R-:W-:-:S06]  /*9e50*/  DADD R18, R16, -1 ;  /* 0xbff0000010127429 */ /* 0x000fcc0000000000 */
[----:B------:R-:W-:-:S08]  /*9e60*/  DFMA R28, R26, R28, R26 ;  /* 0x0000001c1a1c722b */ /* 0x000fd0000000001a */
[----:B------:R-:W-:-:S08]  /*9e70*/  DMUL R16, R18, R28 ;  /* 0x0000001c12107228 */ /* 0x000fd00000000000 */
[----:B------:R-:W-:-:S08]  /*9e80*/  DFMA R16, R18, R28, R16 ;  /* 0x0000001c1210722b */ /* 0x000fd00000000010 */
[CC--:B------:R-:W-:Y:S02]  /*9e90*/  DMUL R26, R16.reuse, R16.reuse ;  /* 0x00000010101a7228 */ /* 0x0c0fe40000000000 */
[----:B------:R-:W-:-:S06]  /*9ea0*/  DMUL R38, R16, R16 ;  /* 0x0000001010267228 */ /* 0x000fcc0000000000 */
[----:B------:R-:W-:Y:S01]  /*9eb0*/  DFMA R24, R26, UR6, R30 ;  /* 0x000000061a187c2b */ /* 0x000fe2000800001e */
[----:B------:R-:W-:Y:S01]  /*9ec0*/  UMOV UR6, 0x75488a3f ;  /* 0x75488a3f00067882 */ /* 0x000fe20000000000 */
[----:B------:R-:W-:Y:S01]  /*9ed0*/  UMOV UR7, 0x3ef3b20a ;  /* 0x3ef3b20a00077882 */ /* 0x000fe20000000000 */
[----:B------:R-:W-:-:S05]  /*9ee0*/  DADD R30, R18, -R16 ;  /* 0x00000000121e7229 */ /* 0x000fca0000000810 */
[----:B------:R-:W-:Y:S01]  /*9ef0*/  DFMA R24, R26, R24, UR6 ;  /* 0x000000061a187e2b */ /* 0x000fe20008000018 */
[----:B------:R-:W-:Y:S01]  /*9f00*/  UMOV UR6, 0xe4faecd5 ;  /* 0xe4faecd500067882 */ /* 0x000fe20000000000 */
[----:B------:R-:W-:Y:S01]  /*9f10*/  UMOV UR7, 0x3f1745cd ;  /* 0x3f1745cd00077882 */ /* 0x000fe20000000000 */
[----:B------:R-:W-:-:S05]  /*9f20*/  DADD R30, R30, R30 ;  /* 0x000000001e1e7229 */ /* 0x000fca000000001e */
[----:B------:R-:W-:Y:S01]  /*9f30*/  DFMA R24, R26, R24, UR6 ;  /* 0x000000061a187e2b */ /* 0x000fe20008000018 */
[----:B------:R-:W-:Y:S01]  /*9f40*/  UMOV UR6, 0x258a578b ;  /* 0x258a578b00067882 */ /* 0x000fe20000000000 */
[----:B------:R-:W-:Y:S01]  /*9f50*/  UMOV UR7, 0x3f3c71c7 ;  /* 0x3f3c71c700077882 */ /* 0x000fe20000000000 */
[----:B------:R-:W-:Y:S02]  /*9f60*/  DFMA R18, R18, -R16, R30 ;  /* 0x800000101212722b */ /* 0x000fe4000000001e */
[----:B------:R-:W-:-:S03]  /*9f70*/  DMUL R30, R16, R38 ;  /* 0x00000026101e7228 */ /* 0x000fc60000000000 */
[----:B------:R-:W-:Y:S01]  /*9f80*/  DFMA R24, R26, R24, UR6 ;  /* 0x000000061a187e2b */ /* 0x000fe20008000018 */
[----:B------:R-:W-:Y:S01]  /*9f90*/  UMOV UR6, 0x9242b910 ;  /* 0x9242b91000067882 */ /* 0x000fe20000000000 */
[----:B------:R-:W-:Y:S01]  /*9fa0*/  UMOV UR7, 0x3f624924 ;  /* 0x3f62492400077882 */ /* 0x000fe20000000000 */
[----:B------:R-:W-:Y:S02]  /*9fb0*/  DMUL R18, R28, R18 ;  /* 0x000000121c127228 */ /* 0x000fe40000000000 */
[----:B------:R-:W-:-:S03]  /*9fc0*/  DFMA R56, R16, R38, -R30 ;  /* 0x000000261038722b */ /* 0x000fc6000000081e */
[----:B------:R-:W-:Y:S01]  /*9fd0*/  DFMA R24, R26, R24, UR6 ;  /* 0x000000061a187e2b */ /* 0x000fe20008000018 */
[----:B------:R-:W-:Y:S01]  /*9fe0*/  UMOV UR6, 0x99999dfb ;  /* 0x99999dfb00067882 */ /* 0x000fe20000000000 */
[----:B------:R-:W-:-:S03]  /*9ff0*/  UMOV UR7, 0x3f899999 ;  /* 0x3f89999900077882 */ /* 0x000fc60000000000 */
[----:B------:R-:W-:Y:S01]  /*a000*/  VIADD R29, R19, 0x100000 ;  /* 0x00100000131d7836 */ /* 0x000fe20000000000 */
[----:B------:R-:W-:Y:S01]  /*a010*/  MOV R28, R18 ;  /* 0x00000012001c7202 */ /* 0x000fe20000000f00 */
[----:B------:R-:W-:Y:S02]  /*a020*/  DFMA R56, R18, R38, R56 ;  /* 0x000000261238722b */ /* 0x000fe40000000038 */
[----:B------:R-:W-:Y:S01]  /*a030*/  DFMA R24, R26, R24, UR6 ;  /* 0x000000061a187e2b */ /* 0x000fe20008000018 */
[----:B------:R-:W-:Y:S01]  /*a040*/  UMOV UR6, 0x55555555 ;  /* 0x5555555500067882 */ /* 0x000fe20000000000 */
[----:B------:R-:W-:-:S06]  /*a050*/  UMOV UR7, 0x3fb55555 ;  /* 0x3fb5555500077882 */ /* 0x000fcc0000000000 */
[----:B------:R-:W-:-:S08]  /*a060*/  DFMA R32, R26, R24, UR6 ;  /* 0x000000061a207e2b */ /* 0x000fd00008000018 */
[----:B------:R-:W-:Y:S01]  /*a070*/  DADD R34, -R32, UR6 ;  /* 0x0000000620227e29 */ /* 0x000fe20008000100 */
[----:B------:R-:W-:Y:S01]  /*a080*/  UMOV UR6, 0xb9e7b0 ;  /* 0x00b9e7b000067882 */ /* 0x000fe20000000000 */
[----:B------:R-:W-:-:S06]  /*a090*/  UMOV UR7, 0x3c46a4cb ;  /* 0x3c46a4cb00077882 */ /* 0x000fcc0000000000 */
[----:B------:R-:W-:Y:S02]  /*a0a0*/  DFMA R34, R26, R24, R34 ;  /* 0x000000181a22722b */ /* 0x000fe40000000022 */
[----:B------:R-:W-:-:S06]  /*a0b0*/  DFMA R26, R16, R16, -R38 ;  /* 0x00000010101a722b */ /* 0x000fcc0000000826 */
[----:B------:R-:W-:Y:S01]  /*a0c0*/  DADD R34, R34, -UR6 ;  /* 0x8000000622227e29 */ /* 0x000fe20008000000 */
[----:B------:R-:W-:Y:S01]  /*a0d0*/  UMOV UR6, 0x80000000 ;  /* 0x8000000000067882 */ /* 0x000fe20000000000 */
[----:B------:R-:W-:Y:S01]  /*a0e0*/  DFMA R26, R16, R28, R26 ;  /* 0x0000001c101a722b */ /* 0x000fe2000000001a */
[----:B------:R-:W-:-:S05]  /*a0f0*/  UMOV UR7, 0x43300000 ;  /* 0x4330000000077882 */ /* 0x000fca0000000000 */
[----:B------:R-:W-:Y:S02]  /*a100*/  DADD R24, R32, R34 ;  /* 0x0000000020187229 */ /* 0x000fe40000000022 */
[----:B------:R-:W-:-:S06]  /*a110*/  DFMA R26, R16, R26, R56 ;  /* 0x0000001a101a722b */ /* 0x000fcc0000000038 */
[----:B------:R-:W-:Y:S02]  /*a120*/  DMUL R28, R24, R30 ;  /* 0x0000001e181c7228 */ /* 0x000fe40000000000 */
[----:B------:R-:W-:-:S06]  /*a130*/  DADD R32, R32, -R24 ;  /* 0x0000000020207229 */ /* 0x000fcc0000000818 */
[----:B------:R-:W-:Y:S02]  /*a140*/  DFMA R38, R24, R30, -R28 ;  /* 0x0000001e1826722b */ /* 0x000fe4000000081c */
[----:B------:R-:W-:-:S06]  /*a150*/  DADD R32, R34, R32 ;  /* 0x0000000022207229 */ /* 0x000fcc0000000020 */
[----:B------:R-:W-:-:S08]  /*a160*/  DFMA R26, R24, R26, R38 ;  /* 0x0000001a181a722b */ /* 0x000fd00000000026 */
[----:B------:R-:W-:-:S08]  /*a170*/  DFMA R26, R32, R30, R26 ;  /* 0x0000001e201a722b */ /* 0x000fd0000000001a */
[----:B------:R-:W-:-:S08]  /*a180*/  DADD R24, R28, R26 ;  /* 0x000000001c187229 */ /* 0x000fd0000000001a */
[--C-:B------:R-:W-:Y:S02]  /*a190*/  DADD R30, R16, R24.reuse ;  /* 0x00000000101e7229 */ /* 0x100fe40000000018 */
[----:B------:R-:W-:-:S06]  /*a1a0*/  DADD R28, R28, -R24 ;  /* 0x000000001c1c7229 */ /* 0x000fcc0000000818 */
[----:B------:R-:W-:Y:S02]  /*a1b0*/  DADD R16, R16, -R30 ;  /* 0x0000000010107229 */ /* 0x000fe4000000081e */
[----:B------:R-:W-:-:S06]  /*a1c0*/  DADD R28, R26, R28 ;  /* 0x000000001a1c7229 */ /* 0x000fcc000000001c */
[----:B------:R-:W-:-:S08]  /*a1d0*/  DADD R16, R24, R16 ;  /* 0x0000000018107229 */ /* 0x000fd00000000010 */
[----:B------:R-:W-:-:S08]  /*a1e0*/  DADD R16, R28, R16 ;  /* 0x000000001c107229 */ /* 0x000fd00000000010 */
[----:B------:R-:W-:Y:S02]  /*a1f0*/  DADD R16, R18, R16 ;  /* 0x0000000012107229 */ /* 0x000fe40000000010 */
[----:B------:R-:W-:Y:S01]  /*a200*/  DADD R18, R14, -UR6 ;  /* 0x800000060e127e29 */ /* 0x000fe20008000000 */
[----:B------:R-:W-:Y:S01]  /*a210*/  UMOV UR6, 0xfefa39ef ;  /* 0xfefa39ef00067882 */ /* 0x000fe20000000000 */
[----:B------:R-:W-:-:S04]  /*a220*/  UMOV UR7, 0x3fe62e42 ;  /* 0x3fe62e4200077882 */ /* 0x000fc80000000000 */
[----:B------:R-:W-:-:S08]  /*a230*/  DADD R14, R30, R16 ;  /* 0x000000001e0e7229 */ /* 0x000fd00000000010 */
[--C-:B------:R-:W-:Y:S02]  /*a240*/  DFMA R24, R18, UR6, R14.reuse ;  /* 0x0000000612187c2b */ /* 0x100fe4000800000e */
[----:B------:R-:W-:-:S06]  /*a250*/  DADD R30, R30, -R14 ;  /* 0x000000001e1e7229 */ /* 0x000fcc000000080e */
[----:B------:R-:W-:Y:S02]  /*a260*/  DFMA R26, R18, -UR6, R24 ;  /* 0x80000006121a7c2b */ /* 0x000fe40008000018 */
[----:B------:R-:W-:-:S06]  /*a270*/  DADD R30, R16, R30 ;  /* 0x00000000101e7229 */ /* 0x000fcc000000001e */
[----:B------:R-:W-:-:S08]  /*a280*/  DADD R26, -R14, R26 ;  /* 0x000000000e1a7229 */ /* 0x000fd0000000011a */
[----:B------:R-:W-:-:S08]  /*a290*/  DADD R26, R30, -R26 ;  /* 0x000000001e1a7229 */ /* 0x000fd0000000081a */
[----:B------:R-:W-:Y:S01]  /*a2a0*/  DFMA R26, R18, UR8, R26 ;  /* 0x00000008121a7c2b */ /* 0x000fe2000800001a */
[----:B------:R-:W-:Y:S01]  /*a2b0*/  MOV R18, 0x652b82fe ;  /* 0x652b82fe00127802 */ /* 0x000fe20000000f00 */
[----:B------:R-:W-:-:S06]  /*a2c0*/  IMAD.MOV.U32 R19, RZ, RZ, 0x3ff71547 ;  /* 0x3ff71547ff137424 */ /* 0x000fcc00078e00ff */
[----:B------:R-:W-:-:S08]  /*a2d0*/  DADD R14, R24, R26 ;  /* 0x00000000180e7229 */ /* 0x000fd0000000001a */
[----:B------:R-:W-:Y:S02]  /*a2e0*/  DADD R24, R24, -R14 ;  /* 0x0000000018187229 */ /* 0x000fe4000000080e */
[----:B------:R-:W-:-:S06]  /*a2f0*/  DMUL R16, R14, 6 ;  /* 0x401800000e107828 */ /* 0x000fcc0000000000 */
[----:B------:R-:W-:Y:S02]  /*a300*/  DADD R24, R26, R24 ;  /* 0x000000001a187229 */ /* 0x000fe40000000018 */
[----:B------:R-:W-:-:S08]  /*a310*/  DFMA R14, R14, 6, -R16 ;  /* 0x401800000e0e782b */ /* 0x000fd00000000810 */
[----:B------:R-:W-:-:S08]  /*a320*/  DFMA R14, R24, 6, R14 ;  /* 0x40180000180e782b */ /* 0x000fd0000000000e */
[----:B------:R-:W-:-:S08]  /*a330*/  DADD R26, R16, R14 ;  /* 0x00000000101a7229 */ /* 0x000fd0000000000e */
[----:B------:R-:W-:Y:S02]  /*a340*/  DFMA R28, R26, R18, 6.75539944105574400000e+15 ;  /* 0x433800001a1c742b */ /* 0x000fe40000000012 */
[----:B------:R-:W-:Y:S01]  /*a350*/  FSETP.GEU.AND P0, PT, |R27|, 4.1917929649353027344, PT ;  /* 0x4086232b1b00780b */ /* 0x000fe20003f0e200 */
[----:B------:R-:W-:-:S05]  /*a360*/  DADD R16, R16, -R26 ;  /* 0x0000000010107229 */ /* 0x000fca000000081a */
[----:B------:R-:W-:-:S08]  /*a370*/  DADD R18, R28, -6.75539944105574400000e+15 ;  /* 0xc33800001c127429 */ /* 0x000fd00000000000 */
[----:B------:R-:W-:Y:S01]  /*a380*/  DFMA R24, R18, -UR6, R26 ;  /* 0x8000000612187c2b */ /* 0x000fe2000800001a */
[----:B------:R-:W-:Y:S01]  /*a390*/  UMOV UR6, 0x3b39803f ;  /* 0x3b39803f00067882 */ /* 0x000fe20000000000 */
[----:B------:R-:W-:-:S06]  /*a3a0*/  UMOV UR7, 0x3c7abc9e ;  /* 0x3c7abc9e00077882 */ /* 0x000fcc0000000000 */
[----:B------:R-:W-:Y:S01]  /*a3b0*/  DFMA R24, R18, -UR6, R24 ;  /* 0x8000000612187c2b */ /* 0x000fe20008000018 */
[----:B------:R-:W-:Y:S01]  /*a3c0*/  UMOV UR6, 0x69ce2bdf ;  /* 0x69ce2bdf00067882 */ /* 0x000fe20000000000 */
[----:B------:R-:W-:Y:S01]  /*a3d0*/  IMAD.MOV.U32 R18, RZ, RZ, -0x35dec16 ;  /* 0xfca213eaff127424 */ /* 0x000fe200078e00ff */
[----:B------:R-:W-:Y:S01]  /*a3e0*/  UMOV UR7, 0x3e5ade15 ;  /* 0x3e5ade1500077882 */ /* 0x000fe20000000000 */
[----:B------:R-:W-:-:S06]  /*a3f0*/  IMAD.MOV.U32 R19, RZ, RZ, 0x3e928af3 ;  /* 0x3e928af3ff137424 */ /* 0x000fcc00078e00ff */
        /* <DEDUP_REMOVED lines=27> */
[----:B------:R-:W-:-:S08]  /*a5b0*/  DADD R24, R14, R16 ;  /* 0x000000000e187229 */ /* 0x000fd00000000010 */
[----:B------:R-:W-:Y:S01]  /*a5c0*/  LEA R15, R28, R19, 0x14 ;  /* 0x000000131c0f7211 */ /* 0x000fe200078ea0ff */
[----:B------:R-:W-:Y:S01]  /*a5d0*/  IMAD.MOV.U32 R14, RZ, RZ, R18 ;  /* 0x000000ffff0e7224 */ /* 0x000fe200078e0012 */
[----:B------:R-:W-:Y:S06]  /*a5e0*/  @!P0 BRA `(.L_x_86) ;  /* 0x0000000000348947 */ /* 0x000fec0003800000 */
[----:B------:R-:W-:Y:S01]  /*a5f0*/  FSETP.GEU.AND P1, PT, |R27|, 4.2275390625, PT ;  /* 0x408748001b00780b */ /* 0x000fe20003f2e200 */
[C---:B------:R-:W-:Y:S02]  /*a600*/  DADD R14, R26.reuse, +INF ;  /* 0x7ff000001a0e7429 */ /* 0x040fe40000000000 */
[----:B------:R-:W-:-:S08]  /*a610*/  DSETP.GEU.AND P0, PT, R26, RZ, PT ;  /* 0x000000ff1a00722a */ /* 0x000fd00003f0e000 */
[----:B------:R-:W-:Y:S02]  /*a620*/  FSEL R14, R14, RZ, P0 ;  /* 0x000000ff0e0e7208 */ /* 0x000fe40000000000 */
[----:B------:R-:W-:Y:S01]  /*a630*/  @!P1 LEA.HI R11, R28, R28, RZ, 0x1 ;  /* 0x0000001c1c0b9211 */ /* 0x000fe200078f08ff */
[----:B------:R-:W-:Y:S01]  /*a640*/  @!P1 IMAD.MOV.U32 R16, RZ, RZ, R18 ;  /* 0x000000ffff109224 */ /* 0x000fe200078e0012 */
[----:B------:R-:W-:Y:S01]  /*a650*/  FSEL R15, R15, RZ, P0 ;  /* 0x000000ff0f0f7208 */ /* 0x000fe20000000000 */
[----:B------:R-:W-:Y:S01]  /*a660*/  @!P1 IMAD.MOV.U32 R18, RZ, RZ, RZ ;  /* 0x000000ffff129224 */ /* 0x000fe200078e00ff */
[----:B------:R-:W-:-:S04]  /*a670*/  @!P1 SHF.R.S32.HI R11, RZ, 0x1, R11 ;  /* 0x00000001ff0b9819 */ /* 0x000fc8000001140b */
[----:B------:R-:W-:Y:S01]  /*a680*/  @!P1 LEA R17, R11, R19, 0x14 ;  /* 0x000000130b119211 */ /* 0x000fe200078ea0ff */
[----:B------:R-:W-:-:S05]  /*a690*/  @!P1 IMAD.IADD R28, R28, 0x1, -R11 ;  /* 0x000000011c1c9824 */ /* 0x000fca00078e0a0b */
[----:B------:R-:W-:-:S06]  /*a6a0*/  @!P1 LEA R19, R28, 0x3ff00000, 0x14 ;  /* 0x3ff000001c139811 */ /* 0x000fcc00078ea0ff */
[----:B------:R-:W-:-:S11]  /*a6b0*/  @!P1 DMUL R14, R16, R18 ;  /* 0x00000012100e9228 */ /* 0x000fd60000000000 */
.L_x_86:
[----:B------:R-:W-:Y:S02]  /*a6c0*/  DFMA R16, R24, R14, R14 ;  /* 0x0000000e1810722b */ /* 0x000fe4000000000e */
[----:B------:R-:W-:-:S08]  /*a6d0*/  DSETP.NEU.AND P0, PT, |R14|, +INF , PT ;  /* 0x7ff000000e00742a */ /* 0x000fd00003f0d200 */
[----:B------:R-:W-:Y:S02]  /*a6e0*/  FSEL R11, R14, R16, !P0 ;  /* 0x000000100e0b7208 */ /* 0x000fe40004000000 */
[----:B------:R-:W-:Y:S01]  /*a6f0*/  FSEL R16, R15, R17, !P0 ;  /* 0x000000110f107208 */ /* 0x000fe20004000000 */
[----:B------:R-:W-:Y:S01]  /*a700*/  IMAD.MOV.U32 R15, RZ, RZ, 0x0 ;  /* 0x00000000ff0f7424 */ /* 0x000fe200078e00ff */
[----:B------:R-:W-:-:S04]  /*a710*/  MOV R14, R0 ;  /* 0x00000000000e7202 */ /* 0x000fc80000000f00 */
[----:B------:R-:W-:Y:S05]  /*a720*/  RET.REL.NODEC R14 `(_Z7intssssiPiS_PdS0_S0_S_S_S0_S_S0_ii) ;  /* 0xffffff580e347950 */ /* 0x000fea0003c3ffff */
.L_x_87:
[----:B------:R-:W-:-:S00]  /*a730*/  BRA `(.L_x_87) ;  /* 0xfffffffc00fc7947 */ /* 0x000fc0000383ffff */
[----:B------:R-:W-:-:S00]  /*a740*/  NOP ;  /* 0x0000000000007918 */ /* 0x000fc00000000000 */
        /* <DEDUP_REMOVED lines=11> */
.L_x_123:


//--------------------- .nv.shared.reserved.0     --------------------------
	.section	.nv.shared.reserved.0,"aw",@nobits
	.weak		__nv_reservedSMEM_offset_0_alias
	.size		__nv_reservedSMEM_offset_0_alias, 0, 64
	.other		__nv_reservedSMEM_offset_0_alias,@"STO_CUDA_RESERVED_SHARED STV_DEFAULT"
__nv_reservedSMEM_offset_0_alias:
	.zero		0
	.zero		64


//--------------------- .nv.constant0._Z7intssssiPiS_PdS0_S0_S_S_S0_S_S0_ii --------------------------
	.section	.nv.constant0._Z7intssssiPiS_PdS0_S0_S_S_S0_S_S0_ii,"a",@progbits
	.sectionflags	@""
	.align	4
.nv.constant0._Z7intssssiPiS_PdS0_S0_S_S_S0_S_S0_ii:
	.zero		992


//--------------------- SYMBOLS --------------------------

	.type		.nv.reservedSmem.offset0,@object
	.size		.nv.reservedSmem.offset0,0x4
